	.headerflags	@"EF_CUDA_TEXMODE_UNIFIED EF_CUDA_64BIT_ADDRESS EF_CUDA_ACCELERATORS EF_CUDA_SM90 EF_CUDA_VIRTUAL_SM(EF_CUDA_SM90)"
	.elftype	@"ET_EXEC"


//--------------------- .nv.info                  --------------------------
	.section	.nv.info,"",@"SHT_CUDA_INFO"
	.align	4


	//----- nvinfo : EIATTR_REGCOUNT
	.align		4
        /*0000*/ 	.byte	0x04, 0x2f
        /*0002*/ 	.short	(.L_1 - .L_0)
	.align		4
.L_0:
        /*0004*/ 	.word	index@(recompute_w_u_fwd_kernel)
        /*0008*/ 	.word	0x00000046


	//----- nvinfo : EIATTR_FRAME_SIZE
	.align		4
.L_1:
        /*000c*/ 	.byte	0x04, 0x11
        /*000e*/ 	.short	(.L_3 - .L_2)
	.align		4
.L_2:
        /*0010*/ 	.word	index@(recompute_w_u_fwd_kernel)
        /*0014*/ 	.word	0x00000000


	//----- nvinfo : EIATTR_MIN_STACK_SIZE
	.align		4
.L_3:
        /*0018*/ 	.byte	0x04, 0x12
        /*001a*/ 	.short	(.L_5 - .L_4)
	.align		4
.L_4:
        /*001c*/ 	.word	index@(recompute_w_u_fwd_kernel)
        /*0020*/ 	.word	0x00000000
.L_5:


//--------------------- .nv.info.recompute_w_u_fwd_kernel --------------------------
	.section	.nv.info.recompute_w_u_fwd_kernel,"",@"SHT_CUDA_INFO"
	.sectionflags	@""
	.align	4


	//----- nvinfo : EIATTR_CUDA_API_VERSION
	.align		4
        /*0000*/ 	.byte	0x04, 0x37
        /*0002*/ 	.short	(.L_7 - .L_6)
.L_6:
        /*0004*/ 	.word	0x00000080


	//----- nvinfo : EIATTR_KPARAM_INFO
	.align		4
.L_7:
        /*0008*/ 	.byte	0x04, 0x17
        /*000a*/ 	.short	(.L_9 - .L_8)
.L_8:
        /*000c*/ 	.word	0x00000000
        /*0010*/ 	.short	0x0008
        /*0012*/ 	.short	0x0040
        /*0014*/ 	.byte	0x00, 0xf4, 0x21, 0x00


	//----- nvinfo : EIATTR_KPARAM_INFO
	.align		4
.L_9:
        /*0018*/ 	.byte	0x04, 0x17
        /*001a*/ 	.short	(.L_11 - .L_10)
.L_10:
        /*001c*/ 	.word	0x00000000
        /*0020*/ 	.short	0x0007
        /*0022*/ 	.short	0x0038
        /*0024*/ 	.byte	0x00, 0xf0, 0x11, 0x00


	//----- nvinfo : EIATTR_KPARAM_INFO
	.align		4
.L_11:
        /*0028*/ 	.byte	0x04, 0x17
        /*002a*/ 	.short	(.L_13 - .L_12)
.L_12:
        /*002c*/ 	.word	0x00000000
        /*0030*/ 	.short	0x0006
        /*0032*/ 	.short	0x0030
        /*0034*/ 	.byte	0x00, 0xf4, 0x21, 0x00


	//----- nvinfo : EIATTR_KPARAM_INFO
	.align		4
.L_13:
        /*0038*/ 	.byte	0x04, 0x17
        /*003a*/ 	.short	(.L_15 - .L_14)
.L_14:
        /*003c*/ 	.word	0x00000000
        /*0040*/ 	.short	0x0005
        /*0042*/ 	.short	0x0028
        /*0044*/ 	.byte	0x00, 0xf4, 0x21, 0x00


	//----- nvinfo : EIATTR_KPARAM_INFO
	.align		4
.L_15:
        /*0048*/ 	.byte	0x04, 0x17
        /*004a*/ 	.short	(.L_17 - .L_16)
.L_16:
        /*004c*/ 	.word	0x00000000
        /*0050*/ 	.short	0x0004
        /*0052*/ 	.short	0x0020
        /*0054*/ 	.byte	0x00, 0xf4, 0x21, 0x00


	//----- nvinfo : EIATTR_KPARAM_INFO
	.align		4
.L_17:
        /*0058*/ 	.byte	0x04, 0x17
        /*005a*/ 	.short	(.L_19 - .L_18)
.L_18:
        /*005c*/ 	.word	0x00000000
        /*0060*/ 	.short	0x0003
        /*0062*/ 	.short	0x0018
        /*0064*/ 	.byte	0x00, 0xf4, 0x21, 0x00


	//----- nvinfo : EIATTR_KPARAM_INFO
	.align		4
.L_19:
        /*0068*/ 	.byte	0x04, 0x17
        /*006a*/ 	.short	(.L_21 - .L_20)
.L_20:
        /*006c*/ 	.word	0x00000000
        /*0070*/ 	.short	0x0002
        /*0072*/ 	.short	0x0010
        /*0074*/ 	.byte	0x00, 0xf4, 0x21, 0x00


	//----- nvinfo : EIATTR_KPARAM_INFO
	.align		4
.L_21:
        /*0078*/ 	.byte	0x04, 0x17
        /*007a*/ 	.short	(.L_23 - .L_22)
.L_22:
        /*007c*/ 	.word	0x00000000
        /*0080*/ 	.short	0x0001
        /*0082*/ 	.short	0x0008
        /*0084*/ 	.byte	0x00, 0xf4, 0x21, 0x00


	//----- nvinfo : EIATTR_KPARAM_INFO
	.align		4
.L_23:
        /*0088*/ 	.byte	0x04, 0x17
        /*008a*/ 	.short	(.L_25 - .L_24)
.L_24:
        /*008c*/ 	.word	0x00000000
        /*0090*/ 	.short	0x0000
        /*0092*/ 	.short	0x0000
        /*0094*/ 	.byte	0x00, 0xf4, 0x21, 0x00


	//----- nvinfo : EIATTR_SPARSE_MMA_MASK
	.align		4
.L_25:
        /*0098*/ 	.byte	0x03, 0x50
        /*009a*/ 	.short	0x0000


	//----- nvinfo : EIATTR_MAXREG_COUNT
	.align		4
        /*009c*/ 	.byte	0x03, 0x1b
        /*009e*/ 	.short	0x00ff


	//----- nvinfo : EIATTR_EXIT_INSTR_OFFSETS
	.align		4
        /*00a0*/ 	.byte	0x04, 0x1c
        /*00a2*/ 	.short	(.L_27 - .L_26)


	//   ....[0]....
.L_26:
        /*00a4*/ 	.word	0x000021a0


	//----- nvinfo : EIATTR_REQNTID
	.align		4
.L_27:
        /*00a8*/ 	.byte	0x04, 0x10
        /*00aa*/ 	.short	(.L_29 - .L_28)
.L_28:
        /*00ac*/ 	.word	0x00000100
        /*00b0*/ 	.word	0x00000001
        /*00b4*/ 	.word	0x00000001


	//----- nvinfo : EIATTR_CBANK_PARAM_SIZE
	.align		4
.L_29:
        /*00b8*/ 	.byte	0x03, 0x19
        /*00ba*/ 	.short	0x0048


	//----- nvinfo : EIATTR_PARAM_CBANK
	.align		4
        /*00bc*/ 	.byte	0x04, 0x0a
        /*00be*/ 	.short	(.L_31 - .L_30)
	.align		4
.L_30:
        /*00c0*/ 	.word	index@(.nv.constant0.recompute_w_u_fwd_kernel)
        /*00c4*/ 	.short	0x0210
        /*00c6*/ 	.short	0x0048


	//----- nvinfo : EIATTR_SW_WAR
	.align		4
.L_31:
        /*00c8*/ 	.byte	0x04, 0x36
        /*00ca*/ 	.short	(.L_33 - .L_32)
.L_32:
        /*00cc*/ 	.word	0x00000008
.L_33:


//--------------------- .nv.callgraph             --------------------------
	.section	.nv.callgraph,"",@"SHT_CUDA_CALLGRAPH"
	.align	4
	.sectionentsize	8
	.align		4
        /*0000*/ 	.word	0x00000000
	.align		4
        /*0004*/ 	.word	0xffffffff
	.align		4
        /*0008*/ 	.word	0x00000000
	.align		4
        /*000c*/ 	.word	0xfffffffe
	.align		4
        /*0010*/ 	.word	0x00000000
	.align		4
        /*0014*/ 	.word	0xfffffffd
	.align		4
        /*0018*/ 	.word	0x00000000
	.align		4
        /*001c*/ 	.word	0xfffffffc


//--------------------- .text.recompute_w_u_fwd_kernel --------------------------
	.section	.text.recompute_w_u_fwd_kernel,"ax",@progbits
	.sectionflags	@"SHF_BARRIERS=1"
	.align	128
        .global         recompute_w_u_fwd_kernel
        .type           recompute_w_u_fwd_kernel,@function
        .size           recompute_w_u_fwd_kernel,(.L_x_3 - recompute_w_u_fwd_kernel)
        .other          recompute_w_u_fwd_kernel,@"STO_CUDA_ENTRY STV_DEFAULT"
recompute_w_u_fwd_kernel:
.text.recompute_w_u_fwd_kernel:
[----:B------:R-:W1:Y:S01]  /*0000*/  LDC R1, c[0x0][0x28] ;  /* 0x00000a00ff017b82 */ /* 0x000e620000000800 */
[----:B------:R-:W2:Y:S07]  /*0010*/  S2R R6, SR_TID.X ;  /* 0x0000000000067919 */ /* 0x000eae0000002100 */
[----:B------:R-:W3:Y:S01]  /*0020*/  S2UR UR10, SR_CTAID.Y ;  /* 0x00000000000a79c3 */ /* 0x000ee20000002600 */
[----:B------:R-:W-:Y:S01]  /*0030*/  ULDC UR11, c[0x0][0x248] ;  /* 0x00009200000b7ab9 */ /* 0x000fe20000000800 */
[----:B------:R-:W-:Y:S01]  /*0040*/  ULDC.64 UR4, c[0x0][0x238] ;  /* 0x00008e0000047ab9 */ /* 0x000fe20000000a00 */
[----:B------:R-:W4:Y:S01]  /*0050*/  S2R R53, SR_CTAID.X ;  /* 0x0000000000357919 */ /* 0x000f220000002500 */
[----:B------:R-:W-:Y:S01]  /*0060*/  USHF.R.S32.HI UR9, URZ, 0x1f, UR11 ;  /* 0x0000001f3f097899 */ /* 0x000fe2000801140b */
[----:B------:R-:W-:-:S02]  /*0070*/  CS2R R12, SRZ ;  /* 0x00000000000c7805 */ /* 0x000fc4000001ff00 */
[----:B------:R-:W-:Y:S02]  /*0080*/  CS2R R14, SRZ ;  /* 0x00000000000e7805 */ /* 0x000fe4000001ff00 */
[----:B------:R-:W-:Y:S02]  /*0090*/  CS2R R8, SRZ ;  /* 0x0000000000087805 */ /* 0x000fe4000001ff00 */
[----:B------:R-:W-:Y:S01]  /*00a0*/  CS2R R10, SRZ ;  /* 0x00000000000a7805 */ /* 0x000fe2000001ff00 */
[----:B------:R-:W-:Y:S01]  /*00b0*/  ULDC.64 UR30, c[0x0][0x208] ;  /* 0x00008200001e7ab9 */ /* 0x000fe20000000a00 */
[----:B------:R-:W-:Y:S01]  /*00c0*/  ULDC.64 UR24, c[0x0][0x218] ;  /* 0x0000860000187ab9 */ /* 0x000fe20000000a00 */
[----:B------:R-:W-:Y:S01]  /*00d0*/  PRMT R48, RZ, 0x7610, R48 ;  /* 0x00007610ff307816 */ /* 0x000fe20000000030 */
[----:B------:R-:W-:Y:S01]  /*00e0*/  ULDC.64 UR26, c[0x0][0x230] ;  /* 0x00008c00001a7ab9 */ /* 0x000fe20000000a00 */
[----:B---3--:R-:W-:-:S04]  /*00f0*/  ULOP3.LUT UR6, UR10, 0xffe0, URZ, 0xc0, !UPT ;  /* 0x0000ffe00a067892 */ /* 0x008fc8000f8ec03f */
[----:B------:R-:W-:Y:S01]  /*0100*/  UIMAD UR7, UR6, UR11, URZ ;  /* 0x0000000b060772a4 */ /* 0x000fe2000f8e023f */
[----:B--2---:R-:W-:-:S03]  /*0110*/  SHF.R.U32.HI R46, RZ, 0x3, R6 ;  /* 0x00000003ff2e7819 */ /* 0x004fc60000011606 */
[----:B------:R-:W-:Y:S01]  /*0120*/  ULOP3.LUT UR6, UR7, 0x1f, UR10, 0xf8, !UPT ;  /* 0x0000001f07067892 */ /* 0x000fe2000f8ef80a */
[----:B------:R-:W-:Y:S02]  /*0130*/  IMAD.SHL.U32 R4, R6, 0x8, RZ ;  /* 0x0000000806047824 */ /* 0x000fe400078e00ff */
[----:B----4-:R-:W-:Y:S01]  /*0140*/  IMAD.SHL.U32 R53, R53, 0x40, RZ ;  /* 0x0000004035357824 */ /* 0x010fe200078e00ff */
[----:B------:R-:W-:Y:S01]  /*0150*/  SGXT.U32 R46, R46, 0x5 ;  /* 0x000000052e2e781a */ /* 0x000fe20000000000 */
[----:B------:R-:W-:Y:S01]  /*0160*/  USHF.L.U32 UR8, UR6, 0x6, URZ ;  /* 0x0000000606087899 */ /* 0x000fe2000800063f */
[----:B------:R-:W-:Y:S02]  /*0170*/  LOP3.LUT R40, R4, 0x38, RZ, 0xc0, !PT ;  /* 0x0000003804287812 */ /* 0x000fe400078ec0ff */
[----:B------:R-:W-:Y:S01]  /*0180*/  LOP3.LUT R52, R46, R53, RZ, 0xfc, !PT ;  /* 0x000000352e347212 */ /* 0x000fe200078efcff */
[----:B------:R-:W-:Y:S01]  /*0190*/  UIMAD.WIDE UR4, UR8, 0x2, UR4 ;  /* 0x00000002080478a5 */ /* 0x000fe2000f8e0204 */
[----:B------:R-:W-:-:S02]  /*01a0*/  LOP3.LUT R54, R53, 0x20, R46, 0xfe, !PT ;  /* 0x0000002035367812 */ /* 0x000fc400078efe2e */
[----:B------:R-:W-:Y:S01]  /*01b0*/  ISETP.GT.AND P3, PT, R53, -0x1, PT ;  /* 0xffffffff3500780c */ /* 0x000fe20003f64270 */
[----:B------:R-:W-:Y:S01]  /*01c0*/  IMAD.SHL.U32 R17, R52, 0x1000, RZ ;  /* 0x0000100034117824 */ /* 0x000fe200078e00ff */
[----:B------:R-:W-:Y:S01]  /*01d0*/  SHF.R.S32.HI R53, RZ, 0x1f, R53 ;  /* 0x0000001fff357819 */ /* 0x000fe20000011435 */
[----:B------:R-:W-:Y:S01]  /*01e0*/  IMAD.SHL.U32 R7, R54, 0x1000, RZ ;  /* 0x0000100036077824 */ /* 0x000fe200078e00ff */
[----:B------:R-:W-:Y:S02]  /*01f0*/  ISETP.LT.U32.AND P4, PT, R52, UR11, PT ;  /* 0x0000000b34007c0c */ /* 0x000fe4000bf81070 */
[----:B------:R-:W-:Y:S02]  /*0200*/  ISETP.LT.U32.AND P0, PT, R54, UR11, PT ;  /* 0x0000000b36007c0c */ /* 0x000fe4000bf01070 */
[----:B------:R-:W-:Y:S02]  /*0210*/  SHF.L.U64.HI R0, R52, 0xc, R53 ;  /* 0x0000000c34007819 */ /* 0x000fe40000010235 */
[----:B------:R-:W-:-:S02]  /*0220*/  IADD3 R18, P1, R17, UR4, RZ ;  /* 0x0000000411127c10 */ /* 0x000fc4000ff3e0ff */
[----:B------:R-:W-:Y:S02]  /*0230*/  SHF.L.U64.HI R2, R54, 0xc, R53 ;  /* 0x0000000c36027819 */ /* 0x000fe40000010235 */
[----:B------:R-:W-:Y:S02]  /*0240*/  ISETP.LT.AND.EX P4, PT, R53, UR9, P3, P4 ;  /* 0x0000000935007c0c */ /* 0x000fe40009f81340 */
[----:B------:R-:W-:Y:S02]  /*0250*/  IADD3 R20, P2, R7, UR4, RZ ;  /* 0x0000000407147c10 */ /* 0x000fe4000ff5e0ff */
[----:B------:R-:W-:Y:S02]  /*0260*/  ISETP.LT.AND.EX P3, PT, R53, UR9, P3, P0 ;  /* 0x0000000935007c0c */ /* 0x000fe40009f61300 */
[----:B------:R-:W-:Y:S01]  /*0270*/  IADD3.X R19, R0, UR5, RZ, P1, !PT ;  /* 0x0000000500137c10 */ /* 0x000fe20008ffe4ff */
[----:B------:R-:W2:Y:S01]  /*0280*/  S2UR UR4, SR_CgaCtaId ;  /* 0x00000000000479c3 */ /* 0x000ea20000008800 */
[----:B------:R-:W-:Y:S01]  /*0290*/  IADD3.X R21, R2, UR5, RZ, P2, !PT ;  /* 0x0000000502157c10 */ /* 0x000fe200097fe4ff */
[----:B------:R-:W-:Y:S01]  /*02a0*/  ULDC.64 UR8, c[0x0][0x220] ;  /* 0x0000880000087ab9 */ /* 0x000fe20000000a00 */
[----:B------:R-:W-:-:S04]  /*02b0*/  IMAD.WIDE.U32 R18, R40, 0x2, R18 ;  /* 0x0000000228127825 */ /* 0x000fc800078e0012 */
[----:B------:R-:W-:Y:S01]  /*02c0*/  IMAD.WIDE.U32 R20, R40, 0x2, R20 ;  /* 0x0000000228147825 */ /* 0x000fe200078e0014 */
[----:B------:R3:W4:Y:S04]  /*02d0*/  @P4 LDG.E.128 R12, desc[UR30][R18.64] ;  /* 0x0000001e120c4981 */ /* 0x000728000c1e1d00 */
[----:B------:R1:W4:Y:S01]  /*02e0*/  @P3 LDG.E.128 R8, desc[UR30][R20.64] ;  /* 0x0000001e14083981 */ /* 0x000322000c1e1d00 */
[----:B------:R-:W-:Y:S01]  /*02f0*/  LOP3.LUT R5, R6, 0x18, RZ, 0xc0, !PT ;  /* 0x0000001806057812 */ /* 0x000fe200078ec0ff */
[----:B------:R-:W-:Y:S01]  /*0300*/  UMOV UR5, 0x400 ;  /* 0x0000040000057882 */ /* 0x000fe20000000000 */
[----:B------:R-:W-:Y:S01]  /*0310*/  SHF.R.S32.HI R3, RZ, 0x5, R6 ;  /* 0x00000005ff037819 */ /* 0x000fe20000011406 */
[----:B------:R-:W-:Y:S01]  /*0320*/  UIMAD.WIDE UR8, UR7, 0x2, UR8 ;  /* 0x00000002070878a5 */ /* 0x000fe2000f8e0208 */
[----:B------:R-:W-:Y:S01]  /*0330*/  LOP3.LUT R22, R4, 0x200, RZ, 0xc0, !PT ;  /* 0x0000020004167812 */ /* 0x000fe200078ec0ff */
[----:B------:R-:W-:Y:S01]  /*0340*/  IMAD R5, R5, 0x9, RZ ;  /* 0x0000000905057824 */ /* 0x000fe200078e02ff */
[----:B------:R-:W-:Y:S01]  /*0350*/  SGXT R3, R3, 0x1 ;  /* 0x000000010303781a */ /* 0x000fe20000000200 */
[----:B------:R-:W-:Y:S01]  /*0360*/  USHF.L.U32 UR7, UR6, 0x7, URZ ;  /* 0x0000000706077899 */ /* 0x000fe2000800063f */
[----:B------:R-:W-:Y:S01]  /*0370*/  LOP3.LUT R45, R6, 0x80, RZ, 0xc0, !PT ;  /* 0x00000080062d7812 */ /* 0x000fe200078ec0ff */
[----:B------:R-:W-:Y:S01]  /*0380*/  IMAD R46, R46, 0x40, R40 ;  /* 0x000000402e2e7824 */ /* 0x000fe200078e0228 */
[----:B------:R-:W-:Y:S01]  /*0390*/  LOP3.LUT R3, R3, 0x120, RZ, 0xc0, !PT ;  /* 0x0000012003037812 */ /* 0x000fe200078ec0ff */
[----:B--2---:R-:W-:Y:S01]  /*03a0*/  ULEA UR5, UR4, UR5, 0x18 ;  /* 0x0000000504057291 */ /* 0x004fe2000f8ec03f */
[----:B------:R-:W-:Y:S01]  /*03b0*/  LOP3.LUT R16, R5, 0x38, R4, 0x78, !PT ;  /* 0x0000003805107812 */ /* 0x000fe200078e7804 */
[----:B---3--:R-:W-:Y:S01]  /*03c0*/  IMAD.SHL.U32 R19, R45, 0x8, RZ ;  /* 0x000000082d137824 */ /* 0x008fe200078e00ff */
[----:B------:R-:W-:Y:S01]  /*03d0*/  LOP3.LUT R24, R5, 0x800, R40, 0x1e, !PT ;  /* 0x0000080005187812 */ /* 0x000fe200078e1e28 */
[----:B------:R-:W-:Y:S01]  /*03e0*/  ULOP3.LUT UR4, UR10, 0x1f, URZ, 0xc0, !UPT ;  /* 0x0000001f0a047892 */ /* 0x000fe2000f8ec03f */
[----:B------:R-:W-:Y:S01]  /*03f0*/  LOP3.LUT R16, R22, R16, R3, 0xf6, !PT ;  /* 0x0000001016107212 */ /* 0x000fe200078ef603 */
[----:B------:R-:W-:Y:S01]  /*0400*/  UIMAD.WIDE UR24, UR7, 0x2, UR24 ;  /* 0x00000002071878a5 */ /* 0x000fe2000f8e0218 */
[----:B------:R-:W-:Y:S01]  /*0410*/  LOP3.LUT R3, R24, R3, RZ, 0x3c, !PT ;  /* 0x0000000318037212 */ /* 0x000fe200078e3cff */
[----:B------:R-:W-:Y:S01]  /*0420*/  UIMAD.WIDE.U32 UR8, UR4, 0x2, UR8 ;  /* 0x00000002040878a5 */ /* 0x000fe2000f8e0008 */
[----:B------:R-:W-:-:S02]  /*0430*/  LOP3.LUT R16, R16, R19, RZ, 0xfc, !PT ;  /* 0x0000001310107212 */ /* 0x000fc400078efcff */
[--C-:B------:R-:W-:Y:S02]  /*0440*/  LOP3.LUT R18, R3, 0x200, R4.reuse, 0xf8, !PT ;  /* 0x0000020003127812 */ /* 0x100fe400078ef804 */
[----:B------:R-:W-:Y:S02]  /*0450*/  LEA R42, R16, UR5, 0x1 ;  /* 0x00000005102a7c11 */ /* 0x000fe4000f8e08ff */
[----:B------:R-:W-:Y:S02]  /*0460*/  LOP3.LUT R18, R18, R19, RZ, 0xfc, !PT ;  /* 0x0000001312127212 */ /* 0x000fe400078efcff */
[--C-:B------:R-:W-:Y:S02]  /*0470*/  LOP3.LUT R3, R17, 0x38, R4.reuse, 0xf8, !PT ;  /* 0x0000003811037812 */ /* 0x100fe400078ef804 */
[----:B------:R-:W-:Y:S02]  /*0480*/  LEA R41, R18, UR5, 0x1 ;  /* 0x0000000512297c11 */ /* 0x000fe4000f8e08ff */
[----:B------:R-:W-:-:S02]  /*0490*/  LOP3.LUT R5, R7, 0x38, R4, 0xf8, !PT ;  /* 0x0000003807057812 */ /* 0x000fc400078ef804 */
[----:B------:R-:W-:Y:S02]  /*04a0*/  LEA R67, R46, UR5, 0x1 ;  /* 0x000000052e437c11 */ /* 0x000fe4000f8e08ff */
[----:B------:R-:W-:Y:S01]  /*04b0*/  PRMT R47, RZ, 0x7610, R47 ;  /* 0x00007610ff2f7816 */ /* 0x000fe2000000002f */
[----:B------:R-:W-:Y:S01]  /*04c0*/  IMAD.SHL.U32 R16, R6, 0x40, RZ ;  /* 0x0000004006107824 */ /* 0x000fe200078e00ff */
[----:B-1----:R-:W-:-:S04]  /*04d0*/  SHF.R.U32.HI R21, RZ, 0x1, R6 ;  /* 0x00000001ff157819 */ /* 0x002fc80000011606 */
[----:B------:R-:W-:Y:S02]  /*04e0*/  LOP3.LUT R16, R16, 0x3c0, RZ, 0xc0, !PT ;  /* 0x000003c010107812 */ /* 0x000fe400078ec0ff */
[--C-:B------:R-:W-:Y:S02]  /*04f0*/  LOP3.LUT R19, R19, 0x1f8, R4.reuse, 0xf8, !PT ;  /* 0x000001f813137812 */ /* 0x100fe400078ef804 */
[----:B------:R-:W-:Y:S02]  /*0500*/  LOP3.LUT R16, R16, 0x8, R21, 0xf8, !PT ;  /* 0x0000000810107812 */ /* 0x000fe400078ef815 */
[----:B------:R-:W-:Y:S01]  /*0510*/  LOP3.LUT R19, R19, 0x200, R4, 0xf8, !PT ;  /* 0x0000020013137812 */ /* 0x000fe200078ef804 */
[----:B------:R-:W-:Y:S01]  /*0520*/  UIADD3 UR4, UR5, 0x8400, URZ ;  /* 0x0000840005047890 */ /* 0x000fe2000fffe03f */
[----:B------:R-:W-:Y:S01]  /*0530*/  SHF.R.U32.HI R18, RZ, 0x5, R6 ;  /* 0x00000005ff127819 */ /* 0x000fe20000011606 */
[----:B------:R-:W-:Y:S01]  /*0540*/  UIADD3 UR33, UR5, 0x6000, URZ ;  /* 0x0000600005217890 */ /* 0x000fe2000fffe03f */
[----:B------:R-:W-:Y:S01]  /*0550*/  LOP3.LUT R4, R17, 0x40, R40, 0xfe, !PT ;  /* 0x0000004011047812 */ /* 0x000fe200078efe28 */
[----:B------:R-:W-:Y:S01]  /*0560*/  USHF.R.U32.HI UR4, URZ, 0x4, UR4 ;  /* 0x000000043f047899 */ /* 0x000fe20008011604 */
[----:B------:R-:W-:Y:S01]  /*0570*/  R2UR UR32, R18 ;  /* 0x00000000122072ca */ /* 0x000fe200000e0000 */
[----:B------:R-:W-:-:S02]  /*0580*/  UIADD3 UR10, UR5, 0x8460, URZ ;  /* 0x00008460050a7890 */ /* 0x000fc4000fffe03f */
[----:B------:R-:W-:Y:S02]  /*0590*/  USGXT.U32 UR4, UR4, 0xe ;  /* 0x0000000e0404789a */ /* 0x000fe40008000000 */
[----:B------:R-:W-:Y:S02]  /*05a0*/  USHF.R.U32.HI UR10, URZ, 0x4, UR10 ;  /* 0x000000043f0a7899 */ /* 0x000fe4000801160a */
[----:B------:R-:W-:Y:S01]  /*05b0*/  ULOP3.LUT UR11, UR4, 0x2000000, URZ, 0xfc, !UPT ;  /* 0x02000000040b7892 */ /* 0x000fe2000f8efc3f */
[----:B------:R-:W-:Y:S01]  /*05c0*/  SHF.L.U64.HI R51, R52, 0x5, R53 ;  /* 0x0000000534337819 */ /* 0x000fe20000010235 */
[----:B------:R-:W-:Y:S01]  /*05d0*/  USGXT.U32 UR10, UR10, 0xe ;  /* 0x0000000e0a0a789a */ /* 0x000fe20008000000 */
[----:B------:R-:W-:Y:S01]  /*05e0*/  IMAD.MOV.U32 R55, RZ, RZ, R0 ;  /* 0x000000ffff377224 */ /* 0x000fe200078e0000 */
[----:B------:R-:W-:Y:S01]  /*05f0*/  SEL R50, RZ, 0x10, !P4 ;  /* 0x00000010ff327807 */ /* 0x000fe20006000000 */
[----:B------:R-:W-:Y:S01]  /*0600*/  IMAD.MOV.U32 R57, RZ, RZ, R2 ;  /* 0x000000ffff397224 */ /* 0x000fe200078e0002 */
[----:B------:R-:W-:Y:S01]  /*0610*/  SEL R49, RZ, 0x10, !P3 ;  /* 0x00000010ff317807 */ /* 0x000fe20005800000 */
[----:B------:R-:W-:-:S02]  /*0620*/  IMAD.MOV.U32 R59, RZ, RZ, R0 ;  /* 0x000000ffff3b7224 */ /* 0x000fc400078e0000 */
[----:B------:R-:W-:Y:S02]  /*0630*/  IMAD.MOV.U32 R61, RZ, RZ, R2 ;  /* 0x000000ffff3d7224 */ /* 0x000fe400078e0002 */
[----:B------:R-:W-:Y:S02]  /*0640*/  IMAD.MOV.U32 R63, RZ, RZ, R0 ;  /* 0x000000ffff3f7224 */ /* 0x000fe400078e0000 */
[----:B------:R-:W-:Y:S02]  /*0650*/  IMAD.MOV.U32 R65, RZ, RZ, R2 ;  /* 0x000000ffff417224 */ /* 0x000fe400078e0002 */
[----:B------:R-:W-:Y:S02]  /*0660*/  IMAD.MOV.U32 R60, RZ, RZ, R4 ;  /* 0x000000ffff3c7224 */ /* 0x000fe400078e0004 */
[----:B------:R-:W-:Y:S02]  /*0670*/  IMAD.MOV.U32 R64, RZ, RZ, R3 ;  /* 0x000000ffff407224 */ /* 0x000fe400078e0003 */
[----:B------:R-:W-:Y:S01]  /*0680*/  IMAD.MOV.U32 R66, RZ, RZ, R5 ;  /* 0x000000ffff427224 */ /* 0x000fe200078e0005 */
[----:B------:R-:W-:Y:S01]  /*0690*/  UMOV UR28, 0x2 ;  /* 0x00000002001c7882 */ /* 0x000fe20000000000 */
[----:B------:R-:W-:Y:S01]  /*06a0*/  UMOV UR29, 0xffffffff ;  /* 0xffffffff001d7882 */ /* 0x000fe20000000000 */
[----:B------:R-:W-:-:S02]  /*06b0*/  UPLOP3.LUT UP0, UPT, UPT, UPT, UPT, 0x80, 0x0 ;  /* 0x000000000000789c */ /* 0x000fc40003f0f070 */
[----:B------:R-:W-:Y:S02]  /*06c0*/  UIMAD.WIDE UR26, UR7, 0x2, UR26 ;  /* 0x00000002071a78a5 */ /* 0x000fe4000f8e021a */
[----:B------:R-:W-:Y:S01]  /*06d0*/  ULOP3.LUT UR20, UR10, 0x2000000, URZ, 0xfc, !UPT ;  /* 0x020000000a147892 */ /* 0x000fe2000f8efc3f */
[----:B------:R-:W-:Y:S01]  /*06e0*/  UMOV UR34, 0xc0 ;  /* 0x000000c000227882 */ /* 0x000fe20000000000 */
[----:B------:R-:W-:Y:S01]  /*06f0*/  UMOV UR4, URZ ;  /* 0x0000003f00047c82 */ /* 0x000fe20008000000 */
[----:B------:R-:W-:Y:S01]  /*0700*/  UMOV UR13, 0x40000040 ;  /* 0x40000040000d7882 */ /* 0x000fe20000000000 */
[----:B------:R-:W-:Y:S01]  /*0710*/  UMOV UR17, 0x40000040 ;  /* 0x4000004000117882 */ /* 0x000fe20000000000 */
[----:B------:R-:W-:Y:S01]  /*0720*/  UMOV UR21, 0x40000040 ;  /* 0x4000004000157882 */ /* 0x000fe20000000000 */
[----:B----4-:R1:W-:Y:S04]  /*0730*/  STS.128 [R42+0x8400], R12 ;  /* 0x0084000c2a007388 */ /* 0x0103e80000000c00 */
[----:B------:R2:W-:Y:S01]  /*0740*/  STS.128 [R41+0x8400], R8 ;  /* 0x0084000829007388 */ /* 0x0005e20000000c00 */
[----:B-1----:R-:W-:-:S02]  /*0750*/  LEA R12, P0, R52, UR8, 0x6 ;  /* 0x00000008340c7c11 */ /* 0x002fc4000f8030ff */
[----:B------:R-:W-:Y:S01]  /*0760*/  LEA R14, P1, R54, UR8, 0x6 ;  /* 0x00000008360e7c11 */ /* 0x000fe2000f8230ff */
[C---:B--2---:R-:W-:Y:S01]  /*0770*/  IMAD.SHL.U32 R8, R3.reuse, 0x2, RZ ;  /* 0x0000000203087824 */ /* 0x044fe200078e00ff */
[----:B------:R-:W-:Y:S01]  /*0780*/  SHF.L.U64.HI R9, R3, 0x1, R0 ;  /* 0x0000000103097819 */ /* 0x000fe20000010200 */
[C---:B------:R-:W-:Y:S01]  /*0790*/  IMAD.SHL.U32 R10, R5.reuse, 0x2, RZ ;  /* 0x00000002050a7824 */ /* 0x040fe200078e00ff */
[----:B------:R-:W-:Y:S02]  /*07a0*/  SHF.L.U64.HI R11, R5, 0x1, R2 ;  /* 0x00000001050b7819 */ /* 0x000fe40000010202 */
[----:B------:R-:W-:Y:S02]  /*07b0*/  IADD3 R8, P2, R8, UR24, RZ ;  /* 0x0000001808087c10 */ /* 0x000fe4000ff5e0ff */
[----:B------:R-:W-:Y:S02]  /*07c0*/  IADD3 R10, P5, R10, UR24, RZ ;  /* 0x000000180a0a7c10 */ /* 0x000fe4000ffbe0ff */
[----:B------:R-:W-:-:S02]  /*07d0*/  IADD3.X R9, R9, UR25, RZ, P2, !PT ;  /* 0x0000001909097c10 */ /* 0x000fc400097fe4ff */
[----:B------:R-:W-:Y:S02]  /*07e0*/  IADD3.X R11, R11, UR25, RZ, P5, !PT ;  /* 0x000000190b0b7c10 */ /* 0x000fe4000affe4ff */
[--C-:B------:R-:W-:Y:S01]  /*07f0*/  LEA.HI.X R13, R52, UR9, R53.reuse, 0x6, P0 ;  /* 0x00000009340d7c11 */ /* 0x100fe200080f3435 */
[----:B------:R-:W-:Y:S01]  /*0800*/  @!PT LDS RZ, [RZ] ;  /* 0x00000000fffff984 */ /* 0x000fe20000000800 */
[----:B------:R-:W-:Y:S01]  /*0810*/  @!PT LDS RZ, [RZ] ;  /* 0x00000000fffff984 */ /* 0x000fe20000000800 */
[----:B------:R-:W-:Y:S01]  /*0820*/  @!PT LDS RZ, [RZ] ;  /* 0x00000000fffff984 */ /* 0x000fe20000000800 */
[----:B------:R-:W-:Y:S01]  /*0830*/  LDGSTS.E.BYPASS.128 [R67], desc[UR30][R8.64], P4 ;  /* 0x0000000008437fae */ /* 0x000fe2000a101c5e */
[----:B------:R-:W-:-:S03]  /*0840*/  LEA.HI.X R15, R54, UR9, R53, 0x6, P1 ;  /* 0x00000009360f7c11 */ /* 0x000fc600088f3435 */
[----:B------:R-:W-:Y:S04]  /*0850*/  LDGSTS.E.BYPASS.128 [R67+0x1000], desc[UR30][R10.64], P3 ;  /* 0x010000000a437fae */ /* 0x000fe80009901c5e */
[----:B------:R-:W0:Y:S04]  /*0860*/  LDGDEPBAR ;  /* 0x00000000000079af */ /* 0x000e280000000000 */
[----:B------:R1:W5:Y:S04]  /*0870*/  @P4 LDG.E.U16 R48, desc[UR30][R12.64] ;  /* 0x0000001e0c304981 */ /* 0x000368000c1e1500 */
[----:B------:R2:W5:Y:S01]  /*0880*/  @P3 LDG.E.U16 R47, desc[UR30][R14.64] ;  /* 0x0000001e0e2f3981 */ /* 0x000562000c1e1500 */
[----:B------:R-:W-:Y:S01]  /*0890*/  UIADD3 UR8, UR5, 0x8420, URZ ;  /* 0x0000842005087890 */ /* 0x000fe2000fffe03f */
[----:B------:R-:W-:Y:S01]  /*08a0*/  SHF.L.U64.HI R53, R54, 0x5, R53 ;  /* 0x0000000536357819 */ /* 0x000fe20000010235 */
[----:B------:R-:W-:Y:S01]  /*08b0*/  UIADD3 UR9, UR5, 0x8440, URZ ;  /* 0x0000844005097890 */ /* 0x000fe2000fffe03f */
[----:B------:R-:W-:Y:S01]  /*08c0*/  BAR.SYNC.DEFER_BLOCKING 0x0 ;  /* 0x0000000000007b1d */ /* 0x000fe20000010000 */
[----:B------:R-:W-:Y:S01]  /*08d0*/  USHF.R.U32.HI UR8, URZ, 0x4, UR8 ;  /* 0x000000043f087899 */ /* 0x000fe20008011608 */
[----:B-1----:R-:W-:Y:S01]  /*08e0*/  IMAD.SHL.U32 R13, R6, 0x20, RZ ;  /* 0x00000020060d7824 */ /* 0x002fe200078e00ff */
[--C-:B------:R-:W-:Y:S01]  /*08f0*/  LOP3.LUT R6, R7, 0x40, R40.reuse, 0xfe, !PT ;  /* 0x0000004007067812 */ /* 0x100fe200078efe28 */
[----:B------:R-:W-:Y:S01]  /*0900*/  USHF.R.U32.HI UR9, URZ, 0x4, UR9 ;  /* 0x000000043f097899 */ /* 0x000fe20008011609 */
[----:B------:R-:W-:Y:S01]  /*0910*/  IMAD.SHL.U32 R52, R52, 0x20, RZ ;  /* 0x0000002034347824 */ /* 0x000fe200078e00ff */
[----:B--2---:R-:W-:Y:S01]  /*0920*/  LOP3.LUT R15, R19, 0x800, RZ, 0xfc, !PT ;  /* 0x00000800130f7812 */ /* 0x004fe200078efcff */
[----:B------:R-:W-:Y:S01]  /*0930*/  USGXT.U32 UR8, UR8, 0xe ;  /* 0x0000000e0808789a */ /* 0x000fe20008000000 */
[----:B------:R-:W-:Y:S01]  /*0940*/  LOP3.LUT R13, R16, 0xc00, R13, 0xf8, !PT ;  /* 0x00000c00100d7812 */ /* 0x000fe200078ef80d */
[----:B------:R-:W-:Y:S01]  /*0950*/  USGXT.U32 UR9, UR9, 0xe ;  /* 0x0000000e0909789a */ /* 0x000fe20008000000 */
[----:B------:R-:W-:Y:S01]  /*0960*/  LOP3.LUT R14, R17, 0x80, R40, 0xfe, !PT ;  /* 0x00000080110e7812 */ /* 0x000fe200078efe28 */
[----:B------:R-:W-:Y:S01]  /*0970*/  IMAD.SHL.U32 R54, R54, 0x20, RZ ;  /* 0x0000002036367824 */ /* 0x000fe200078e00ff */
[----:B------:R-:W-:Y:S01]  /*0980*/  SHF.R.U32.HI R12, RZ, 0x2, R13 ;  /* 0x00000002ff0c7819 */ /* 0x000fe2000001160d */
[----:B------:R-:W-:Y:S01]  /*0990*/  IMAD.MOV.U32 R62, RZ, RZ, R6 ;  /* 0x000000ffff3e7224 */ /* 0x000fe200078e0006 */
[----:B------:R-:W-:Y:S01]  /*09a0*/  LOP3.LUT R40, R7, 0x80, R40, 0xfe, !PT ;  /* 0x0000008007287812 */ /* 0x000fe200078efe28 */
[----:B------:R-:W-:Y:S01]  /*09b0*/  IMAD.MOV.U32 R56, RZ, RZ, R14 ;  /* 0x000000ffff387224 */ /* 0x000fe200078e000e */
[----:B------:R-:W-:Y:S01]  /*09c0*/  LOP3.LUT R12, R12, 0x3f0, RZ, 0xc0, !PT ;  /* 0x000003f00c0c7812 */ /* 0x000fe200078ec0ff */
[----:B------:R-:W-:Y:S01]  /*09d0*/  ULOP3.LUT UR12, UR8, 0x2000000, URZ, 0xfc, !UPT ;  /* 0x02000000080c7892 */ /* 0x000fe2000f8efc3f */
[----:B------:R-:W-:Y:S01]  /*09e0*/  SHF.R.U32.HI R7, RZ, 0x2, R19 ;  /* 0x00000002ff077819 */ /* 0x000fe20000011613 */
[----:B------:R-:W-:Y:S01]  /*09f0*/  IMAD.MOV.U32 R58, RZ, RZ, R40 ;  /* 0x000000ffff3a7224 */ /* 0x000fe200078e0028 */
[----:B------:R-:W-:Y:S01]  /*0a00*/  SHF.R.U32.HI R15, RZ, 0x2, R15 ;  /* 0x00000002ff0f7819 */ /* 0x000fe2000001160f */
[----:B------:R-:W-:Y:S01]  /*0a10*/  VIADD R12, R12, UR33 ;  /* 0x000000210c0c7c36 */ /* 0x000fe20008000000 */
[----:B------:R-:W-:Y:S01]  /*0a20*/  LOP3.LUT R7, R7, 0x1f0, RZ, 0xc0, !PT ;  /* 0x000001f007077812 */ /* 0x000fe200078ec0ff */
[----:B------:R-:W-:Y:S01]  /*0a30*/  ULOP3.LUT UR16, UR9, 0x2000000, URZ, 0xfc, !UPT ;  /* 0x0200000009107892 */ /* 0x000fe2000f8efc3f */
[----:B------:R-:W-:Y:S01]  /*0a40*/  @!PT LDS RZ, [RZ] ;  /* 0x00000000fffff984 */ /* 0x000fe20000000800 */
[----:B------:R-:W-:Y:S01]  /*0a50*/  @!PT LDS RZ, [RZ] ;  /* 0x00000000fffff984 */ /* 0x000fe20000000800 */
[----:B------:R-:W-:Y:S01]  /*0a60*/  @!PT LDS RZ, [RZ] ;  /* 0x00000000fffff984 */ /* 0x000fe20000000800 */
[----:B------:R-:W-:Y:S01]  /*0a70*/  LDGSTS.E.BYPASS.128 [R67+0x2000], desc[UR30][R8.64+0x80], P4 ;  /* 0x0200008008437fae */ /* 0x000fe2000a101c5e */
[----:B------:R-:W-:Y:S01]  /*0a80*/  LOP3.LUT R15, R15, 0x3f0, RZ, 0xc0, !PT ;  /* 0x000003f00f0f7812 */ /* 0x000fe200078ec0ff */
[----:B------:R-:W-:Y:S01]  /*0a90*/  IMAD R12, R13, 0x2, R12 ;  /* 0x000000020d0c7824 */ /* 0x000fe200078e020c */
[----:B------:R-:W-:Y:S01]  /*0aa0*/  PLOP3.LUT P2, PT, P4, PT, PT, 0x80, 0x0 ;  /* 0x000000000000781c */ /* 0x000fe2000274f070 */
[----:B------:R-:W-:Y:S01]  /*0ab0*/  LDGSTS.E.BYPASS.128 [R67+0x3000], desc[UR30][R10.64+0x80], P3 ;  /* 0x030000800a437fae */ /* 0x000fe20009901c5e */
[----:B------:R-:W-:Y:S01]  /*0ac0*/  VIADD R44, R7, UR33 ;  /* 0x00000021072c7c36 */ /* 0x000fe20008000000 */
[----:B------:R-:W-:Y:S01]  /*0ad0*/  PLOP3.LUT P1, PT, P3, PT, PT, 0x80, 0x0 ;  /* 0x000000000000781c */ /* 0x000fe20001f2f070 */
[----:B------:R-:W-:Y:S01]  /*0ae0*/  VIADD R16, R15, UR33 ;  /* 0x000000210f107c36 */ /* 0x000fe20008000000 */
[----:B------:R-:W0:Y:S01]  /*0af0*/  LDGDEPBAR ;  /* 0x00000000000079af */ /* 0x000e220000000000 */
[----:B------:R-:W-:Y:S01]  /*0b00*/  LEA.HI R45, R45, R12, RZ, 0x1f ;  /* 0x0000000c2d2d7211 */ /* 0x000fe200078ff8ff */
[C---:B------:R-:W-:Y:S01]  /*0b10*/  IMAD R44, R19.reuse, 0x2, R44 ;  /* 0x00000002132c7824 */ /* 0x040fe200078e022c */
[----:B------:R-:W-:Y:S01]  /*0b20*/  PLOP3.LUT P0, PT, P4, PT, PT, 0x80, 0x0 ;  /* 0x000000000000781c */ /* 0x000fe2000270f070 */
[----:B------:R-:W-:Y:S01]  /*0b30*/  BAR.SYNC.DEFER_BLOCKING 0x0 ;  /* 0x0000000000007b1d */ /* 0x000fe20000010000 */
[----:B------:R-:W-:Y:S01]  /*0b40*/  IMAD R43, R19, 0x2, R16 ;  /* 0x00000002132b7824 */ /* 0x000fe200078e0210 */
[----:B------:R-:W-:Y:S01]  /*0b50*/  PLOP3.LUT P5, PT, P3, PT, PT, 0x80, 0x0 ;  /* 0x000000000000781c */ /* 0x000fe20001faf070 */
[----:B------:R-:W-:-:S02]  /*0b60*/  IMAD.MOV.U32 R7, RZ, RZ, R0 ;  /* 0x000000ffff077224 */ /* 0x000fc400078e0000 */
[----:B------:R-:W-:Y:S01]  /*0b70*/  IMAD.MOV.U32 R13, RZ, RZ, R0 ;  /* 0x000000ffff0d7224 */ /* 0x000fe200078e0000 */
[----:B------:R-:W-:Y:S01]  /*0b80*/  UMOV UR8, UR11 ;  /* 0x0000000b00087c82 */ /* 0x000fe20008000000 */
[--C-:B------:R-:W-:Y:S01]  /*0b90*/  IMAD.MOV.U32 R15, RZ, RZ, R2.reuse ;  /* 0x000000ffff0f7224 */ /* 0x100fe200078e0002 */
[----:B------:R-:W-:Y:S01]  /*0ba0*/  UMOV UR9, 0x40000040 ;  /* 0x4000004000097882 */ /* 0x000fe20000000000 */
[----:B------:R-:W-:Y:S01]  /*0bb0*/  IMAD.MOV.U32 R12, RZ, RZ, R3 ;  /* 0x000000ffff0c7224 */ /* 0x000fe200078e0003 */
[----:B------:R-:W-:Y:S01]  /*0bc0*/  @!PT LDS RZ, [RZ] ;  /* 0x00000000fffff984 */ /* 0x000fe20000000800 */
[----:B------:R-:W-:Y:S01]  /*0bd0*/  @!PT LDS RZ, [RZ] ;  /* 0x00000000fffff984 */ /* 0x000fe20000000800 */
[----:B------:R-:W-:Y:S01]  /*0be0*/  @!PT LDS RZ, [RZ] ;  /* 0x00000000fffff984 */ /* 0x000fe20000000800 */
[----:B------:R1:W-:Y:S04]  /*0bf0*/  LDGSTS.E.BYPASS.128 [R67+0x4000], desc[UR30][R8.64+0x100], !PT ;  /* 0x0400010008437fae */ /* 0x0003e8000f901c5e */
[----:B------:R2:W-:Y:S04]  /*0c00*/  LDGSTS.E.BYPASS.128 [R67+0x5000], desc[UR30][R10.64+0x100], !PT ;  /* 0x050001000a437fae */ /* 0x0005e8000f901c5e */
[----:B------:R-:W0:Y:S01]  /*0c10*/  LDGDEPBAR ;  /* 0x00000000000079af */ /* 0x000e220000000000 */
[----:B-1----:R-:W-:-:S02]  /*0c20*/  IMAD.MOV.U32 R8, RZ, RZ, R2 ;  /* 0x000000ffff087224 */ /* 0x002fc400078e0002 */
[----:B------:R-:W-:Y:S02]  /*0c30*/  IMAD.MOV.U32 R9, RZ, RZ, R0 ;  /* 0x000000ffff097224 */ /* 0x000fe400078e0000 */
[----:B--2---:R-:W-:Y:S02]  /*0c40*/  IMAD.MOV.U32 R10, RZ, RZ, R2 ;  /* 0x000000ffff0a7224 */ /* 0x004fe400078e0002 */
[----:B------:R-:W-:-:S07]  /*0c50*/  IMAD.MOV.U32 R11, RZ, RZ, R5 ;  /* 0x000000ffff0b7224 */ /* 0x000fce00078e0005 */
.L_x_0:
[----:B------:R-:W-:-:S04]  /*0c60*/  DEPBAR.LE SB0, 0x2 ;  /* 0x000080800000791a */ /* 0x000fc80000000000 */
[----:B------:R-:W-:Y:S01]  /*0c70*/  UIADD3 UR29, UR29, 0x1, URZ ;  /* 0x000000011d1d7890 */ /* 0x000fe2000fffe03f */
[----:B------:R-:W-:Y:S01]  /*0c80*/  UMOV UR11, 0x40000040 ;  /* 0x40000040000b7882 */ /* 0x000fe20000000000 */
[----:B------:R-:W-:Y:S02]  /*0c90*/  UMOV UR15, 0x40000040 ;  /* 0x40000040000f7882 */ /* 0x000fe40000000000 */
[----:B------:R-:W-:Y:S01]  /*0ca0*/  UISETP.GT.AND UP1, UPT, UR29, 0x2, UPT ;  /* 0x000000021d00788c */ /* 0x000fe2000bf24270 */
[----:B------:R-:W-:Y:S01]  /*0cb0*/  UMOV UR19, 0x40000040 ;  /* 0x4000004000137882 */ /* 0x000fe20000000000 */
[----:B------:R-:W-:Y:S02]  /*0cc0*/  UMOV UR23, 0x40000040 ;  /* 0x4000004000177882 */ /* 0x000fe40000000000 */
[----:B------:R-:W-:Y:S02]  /*0cd0*/  USEL UR29, UR29, URZ, !UP1 ;  /* 0x0000003f1d1d7287 */ /* 0x000fe4000c800000 */
[----:B------:R-:W-:-:S02]  /*0ce0*/  UIADD3 UR28, UR28, 0x1, URZ ;  /* 0x000000011c1c7890 */ /* 0x000fc4000fffe03f */
[----:B------:R-:W-:Y:S02]  /*0cf0*/  ULEA UR10, UR29, UR5, 0xd ;  /* 0x000000051d0a7291 */ /* 0x000fe4000f8e683f */
[----:B------:R-:W-:-:S04]  /*0d00*/  UISETP.GT.AND UP1, UPT, UR28, 0x2, UPT ;  /* 0x000000021c00788c */ /* 0x000fc8000bf24270 */
[----:B------:R-:W-:Y:S01]  /*0d10*/  LEA R24, R46, UR10, 0x1 ;  /* 0x0000000a2e187c11 */ /* 0x000fe2000f8e08ff */
[----:B------:R-:W-:Y:S01]  /*0d20*/  BAR.SYNC.DEFER_BLOCKING 0x0 ;  /* 0x0000000000007b1d */ /* 0x000fe20000010000 */
[----:B------:R-:W-:Y:S02]  /*0d30*/  USHF.L.U32 UR10, UR32, 0x4, URZ ;  /* 0x00000004200a7899 */ /* 0x000fe4000800063f */
[----:B------:R-:W-:Y:S02]  /*0d40*/  USEL UR28, UR28, URZ, !UP1 ;  /* 0x0000003f1c1c7287 */ /* 0x000fe4000c800000 */
[----:B------:R-:W-:-:S04]  /*0d50*/  ULOP3.LUT UR10, UR10, 0x40, URZ, 0xc0, !UPT ;  /* 0x000000400a0a7892 */ /* 0x000fc8000f8ec03f */
[----:B------:R-:W-:-:S04]  /*0d60*/  UIADD3 UR22, UR33, UR10, URZ ;  /* 0x0000000a21167290 */ /* 0x000fc8000fffe03f */
[----:B------:R-:W-:-:S04]  /*0d70*/  USHF.R.U32.HI UR10, URZ, 0x4, UR22 ;  /* 0x000000043f0a7899 */ /* 0x000fc80008011616 */
[----:B------:R-:W-:-:S04]  /*0d80*/  USGXT.U32 UR10, UR10, 0xe ;  /* 0x0000000e0a0a789a */ /* 0x000fc80008000000 */
[----:B------:R-:W-:Y:S01]  /*0d90*/  ULOP3.LUT UR10, UR10, 0x2000000, URZ, 0xfc, !UPT ;  /* 0x020000000a0a7892 */ /* 0x000fe2000f8efc3f */
[----:B--2---:R-:W1:Y:S04]  /*0da0*/  LDS.128 R20, [R24] ;  /* 0x0000000018147984 */ /* 0x004e680000000c00 */
[----:B------:R-:W2:Y:S01]  /*0db0*/  LDS.128 R16, [R24+0x1000] ;  /* 0x0010000018107984 */ /* 0x000ea20000000c00 */
[-C--:B-1---5:R-:W-:Y:S02]  /*0dc0*/  HMUL2.BF16_V2 R23, R23, R48.reuse.H0_H0 ;  /* 0x2000003017177232 */ /* 0x0a2fe40000200000 */
[-C--:B------:R-:W-:Y:S02]  /*0dd0*/  HMUL2.BF16_V2 R22, R22, R48.reuse.H0_H0 ;  /* 0x2000003016167232 */ /* 0x080fe40000200000 */
[----:B------:R-:W-:-:S02]  /*0de0*/  HMUL2.BF16_V2 R21, R21, R48.H0_H0 ;  /* 0x2000003015157232 */ /* 0x000fc40000200000 */
[----:B------:R-:W-:Y:S02]  /*0df0*/  HMUL2.BF16_V2 R20, R20, R48.H0_H0 ;  /* 0x2000003014147232 */ /* 0x000fe40000200000 */
[-C--:B--2---:R-:W-:Y:S02]  /*0e00*/  HMUL2.BF16_V2 R19, R19, R47.reuse.H0_H0 ;  /* 0x2000002f13137232 */ /* 0x084fe40000200000 */
[-C--:B------:R-:W-:Y:S01]  /*0e10*/  HMUL2.BF16_V2 R18, R18, R47.reuse.H0_H0 ;  /* 0x2000002f12127232 */ /* 0x080fe20000200000 */
[----:B------:R-:W-:Y:S01]  /*0e20*/  STS.128 [R42+0x6000], R20 ;  /* 0x006000142a007388 */ /* 0x000fe20000000c00 */
[-C--:B------:R-:W-:Y:S02]  /*0e30*/  HMUL2.BF16_V2 R17, R17, R47.reuse.H0_H0 ;  /* 0x2000002f11117232 */ /* 0x080fe40000200000 */
[----:B------:R-:W-:-:S05]  /*0e40*/  HMUL2.BF16_V2 R16, R16, R47.H0_H0 ;  /* 0x2000002f10107232 */ /* 0x000fca0000200000 */
[----:B------:R-:W-:Y:S01]  /*0e50*/  STS.128 [R41+0x6000], R16 ;  /* 0x0060001029007388 */ /* 0x000fe20000000c00 */
[----:B------:R-:W-:Y:S01]  /*0e60*/  @!PT LDS RZ, [RZ] ;  /* 0x00000000fffff984 */ /* 0x000fe20000000800 */
[----:B------:R-:W-:Y:S01]  /*0e70*/  @!PT LDS RZ, [RZ] ;  /* 0x00000000fffff984 */ /* 0x000fe20000000800 */
[----:B------:R-:W-:Y:S01]  /*0e80*/  @!PT LDS RZ, [RZ] ;  /* 0x00000000fffff984 */ /* 0x000fe20000000800 */
[----:B------:R-:W-:Y:S01]  /*0e90*/  @!PT LDS RZ, [RZ] ;  /* 0x00000000fffff984 */ /* 0x000fe20000000800 */
[----:B------:R1:W-:Y:S06]  /*0ea0*/  MEMBAR.ALL.CTA ;  /* 0x0000000000007992 */ /* 0x0003ec0000008000 */
[----:B-1----:R-:W1:Y:S02]  /*0eb0*/  FENCE.VIEW.ASYNC.S ;  /* 0x00000000000073c6 */ /* 0x002e640000000000 */
[----:B-1----:R-:W-:Y:S06]  /*0ec0*/  BAR.SYNC.DEFER_BLOCKING 0x0 ;  /* 0x0000000000007b1d */ /* 0x002fec0000010000 */
[----:B------:R-:W-:-:S06]  /*0ed0*/  WARPGROUP.ARRIVE ;  /* 0x00000000000079c5 */ /* 0x000fcc0000000000 */
[----:B------:R-:W-:Y:S01]  /*0ee0*/  HGMMA.64x32x16.F32.BF16 R24, gdesc[UR8].tnspB, RZ, !UPT ;  /* 0x40600000081879f0 */ /* 0x000fe2000c7018ff */
[----:B------:R-:W-:-:S04]  /*0ef0*/  UIADD3 UR10, UR22, 0x800, URZ ;  /* 0x00000800160a7890 */ /* 0x000fc8000fffe03f */
[----:B------:R-:W-:-:S04]  /*0f00*/  USHF.R.U32.HI UR10, URZ, 0x4, UR10 ;  /* 0x000000043f0a7899 */ /* 0x000fc8000801160a */
[----:B------:R-:W-:-:S04]  /*0f10*/  USGXT.U32 UR10, UR10, 0xe ;  /* 0x0000000e0a0a789a */ /* 0x000fc80008000000 */
[----:B------:R-:W-:Y:S02]  /*0f20*/  ULOP3.LUT UR14, UR10, 0x2000000, URZ, 0xfc, !UPT ;  /* 0x020000000a0e7892 */ /* 0x000fe4000f8efc3f */
[----:B------:R-:W-:Y:S02]  /*0f30*/  UIADD3 UR10, UR22, 0x1000, URZ ;  /* 0x00001000160a7890 */ /* 0x000fe4000fffe03f */
[----:B------:R-:W-:Y:S02]  /*0f40*/  UIADD3 UR22, UR22, 0x1800, URZ ;  /* 0x0000180016167890 */ /* 0x000fe4000fffe03f */
[----:B------:R-:W-:-:S04]  /*0f50*/  USHF.R.U32.HI UR10, URZ, 0x4, UR10 ;  /* 0x000000043f0a7899 */ /* 0x000fc8000801160a */
[----:B------:R-:W-:-:S04]  /*0f60*/  USGXT.U32 UR10, UR10, 0xe ;  /* 0x0000000e0a0a789a */ /* 0x000fc80008000000 */
[----:B------:R-:W-:Y:S02]  /*0f70*/  ULOP3.LUT UR18, UR10, 0x2000000, URZ, 0xfc, !UPT ;  /* 0x020000000a127892 */ /* 0x000fe4000f8efc3f */
[----:B------:R-:W-:-:S04]  /*0f80*/  USHF.R.U32.HI UR10, URZ, 0x4, UR22 ;  /* 0x000000043f0a7899 */ /* 0x000fc80008011616 */
[----:B------:R-:W-:-:S04]  /*0f90*/  USGXT.U32 UR10, UR10, 0xe ;  /* 0x0000000e0a0a789a */ /* 0x000fc80008000000 */
[----:B------:R-:W-:Y:S02]  /*0fa0*/  ULOP3.LUT UR22, UR10, 0x2000000, URZ, 0xfc, !UPT ;  /* 0x020000000a167892 */ /* 0x000fe4000f8efc3f */
[----:B------:R-:W-:Y:S01]  /*0fb0*/  ULEA UR10, UR28, UR5, 0xd ;  /* 0x000000051c0a7291 */ /* 0x000fe2000f8e683f */
[----:B------:R-:W-:Y:S04]  /*0fc0*/  HGMMA.64x32x16.F32.BF16 R24, gdesc[UR12].tnspB, R24 ;  /* 0x406000000c1879f0 */ /* 0x000fe80008701818 */
[----:B------:R-:W-:Y:S04]  /*0fd0*/  HGMMA.64x32x16.F32.BF16 R24, gdesc[UR16].tnspB, R24 ;  /* 0x40600000101879f0 */ /* 0x000fe80008701818 */
[----:B------:R-:W-:Y:S03]  /*0fe0*/  HGMMA.64x32x16.F32.BF16 R24, gdesc[UR20].tnspB, R24, gsb0 ;  /* 0x40600000141879f0 */ /* 0x000fe60008001818 */
[----:B------:R-:W-:-:S02]  /*0ff0*/  WARPGROUP.DEPBAR.LE gsb0, 0x0 ;  /* 0x00008000000079c5 */ /* 0x000fc40000010000 */
[----:B------:R-:W-:Y:S02]  /*1000*/  F2FP.BF16.F32.PACK_AB R24, R25, R24 ;  /* 0x000000181918723e */ /* 0x000fe400000010ff */
[----:B------:R-:W-:Y:S02]  /*1010*/  F2FP.BF16.F32.PACK_AB R25, R27, R26 ;  /* 0x0000001a1b19723e */ /* 0x000fe400000010ff */
[----:B------:R-:W-:Y:S02]  /*1020*/  F2FP.BF16.F32.PACK_AB R32, R33, R32 ;  /* 0x000000202120723e */ /* 0x000fe400000010ff */
[----:B------:R-:W-:Y:S02]  /*1030*/  F2FP.BF16.F32.PACK_AB R26, R29, R28 ;  /* 0x0000001c1d1a723e */ /* 0x000fe400000010ff */
[----:B------:R-:W-:Y:S01]  /*1040*/  F2FP.BF16.F32.PACK_AB R27, R31, R30 ;  /* 0x0000001e1f1b723e */ /* 0x000fe200000010ff */
[----:B------:R-:W-:Y:S01]  /*1050*/  BAR.SYNC.DEFER_BLOCKING 0x0 ;  /* 0x0000000000007b1d */ /* 0x000fe20000010000 */
[----:B------:R-:W-:-:S02]  /*1060*/  F2FP.BF16.F32.PACK_AB R33, R35, R34 ;  /* 0x000000222321723e */ /* 0x000fc400000010ff */
[----:B------:R-:W-:Y:S02]  /*1070*/  F2FP.BF16.F32.PACK_AB R34, R37, R36 ;  /* 0x000000242522723e */ /* 0x000fe400000010ff */
[----:B------:R-:W-:Y:S02]  /*1080*/  F2FP.BF16.F32.PACK_AB R35, R39, R38 ;  /* 0x000000262723723e */ /* 0x000fe400000010ff */
[----:B------:R-:W-:-:S04]  /*1090*/  LEA R28, P6, R64, UR26, 0x1 ;  /* 0x0000001a401c7c11 */ /* 0x000fc8000f8c08ff */
[----:B------:R-:W-:Y:S01]  /*10a0*/  LEA.HI.X R29, R64, UR27, R63, 0x1, P6 ;  /* 0x0000001b401d7c11 */ /* 0x000fe2000b0f0c3f */
[----:B------:R-:W-:Y:S01]  /*10b0*/  IMAD.MOV.U32 R64, RZ, RZ, R60 ;  /* 0x000000ffff407224 */ /* 0x000fe200078e003c */
[C---:B------:R-:W-:Y:S01]  /*10c0*/  LEA R30, P6, R66.reuse, UR26, 0x1 ;  /* 0x0000001a421e7c11 */ /* 0x040fe2000f8c08ff */
[----:B------:R-:W-:Y:S01]  /*10d0*/  IMAD.MOV.U32 R60, RZ, RZ, R56 ;  /* 0x000000ffff3c7224 */ /* 0x000fe200078e0038 */
[----:B------:R-:W-:Y:S01]  /*10e0*/  LOP3.LUT R56, R3, UR34, RZ, 0xfc, !PT ;  /* 0x0000002203387c12 */ /* 0x000fe2000f8efcff */
[----:B------:R-:W-:Y:S01]  /*10f0*/  IMAD.MOV.U32 R63, RZ, RZ, R59 ;  /* 0x000000ffff3f7224 */ /* 0x000fe200078e003b */
[----:B------:R-:W-:Y:S01]  /*1100*/  LEA.HI.X R31, R66, UR27, R65, 0x1, P6 ;  /* 0x0000001b421f7c11 */ /* 0x000fe2000b0f0c41 */
[----:B------:R-:W-:Y:S02]  /*1110*/  IMAD.MOV.U32 R66, RZ, RZ, R62 ;  /* 0x000000ffff427224 */ /* 0x000fe400078e003e */
[----:B------:R-:W-:Y:S01]  /*1120*/  IMAD.MOV.U32 R62, RZ, RZ, R58 ;  /* 0x000000ffff3e7224 */ /* 0x000fe200078e003a */
[----:B------:R-:W-:Y:S01]  /*1130*/  LOP3.LUT R58, R5, UR34, RZ, 0xfc, !PT ;  /* 0x00000022053a7c12 */ /* 0x000fe2000f8efcff */
[----:B------:R-:W-:Y:S01]  /*1140*/  IMAD.MOV.U32 R65, RZ, RZ, R61 ;  /* 0x000000ffff417224 */ /* 0x000fe200078e003d */
[----:B------:R-:W-:Y:S01]  /*1150*/  UMOV UR34, 0x100 ;  /* 0x0000010000227882 */ /* 0x000fe20000000000 */
[----:B------:R1:W-:Y:S01]  /*1160*/  STSM.16.M88.4 [R45], R24 ;  /* 0x000000182d007844 */ /* 0x0003e20000000200 */
[----:B------:R-:W-:Y:S01]  /*1170*/  IMAD.MOV.U32 R61, RZ, RZ, R57 ;  /* 0x000000ffff3d7224 */ /* 0x000fe200078e0039 */
[----:B------:R-:W-:Y:S01]  /*1180*/  LOP3.LUT R57, R2, UR4, RZ, 0xfc, !PT ;  /* 0x0000000402397c12 */ /* 0x000fe2000f8efcff */
[----:B------:R-:W-:Y:S01]  /*1190*/  IMAD.MOV.U32 R59, RZ, RZ, R55 ;  /* 0x000000ffff3b7224 */ /* 0x000fe200078e0037 */
[----:B------:R-:W-:Y:S01]  /*11a0*/  STSM.16.M88.4 [R45+0x20], R32 ;  /* 0x000020202d007844 */ /* 0x000fe20000000200 */
[----:B------:R-:W-:Y:S01]  /*11b0*/  LOP3.LUT R55, R0, UR4, RZ, 0xfc, !PT ;  /* 0x0000000400377c12 */ /* 0x000fe2000f8efcff */
[----:B------:R-:W-:Y:S01]  /*11c0*/  BAR.SYNC.DEFER_BLOCKING 0x0 ;  /* 0x0000000000007b1d */ /* 0x000fe20000010000 */
[----:B-1----:R-:W-:-:S05]  /*11d0*/  LEA R25, R46, UR10, 0x1 ;  /* 0x0000000a2e197c11 */ /* 0x002fca000f8e08ff */
[----:B------:R-:W1:Y:S04]  /*11e0*/  LDS.128 R16, [R44] ;  /* 0x000000002c107984 */ /* 0x000e680000000c00 */
[----:B------:R-:W2:Y:S04]  /*11f0*/  LDS.128 R20, [R43+0x1000] ;  /* 0x001000002b147984 */ /* 0x000ea80000000c00 */
[----:B-1----:R1:W-:Y:S04]  /*1200*/  @P0 STG.E.128 desc[UR30][R28.64], R16 ;  /* 0x000000101c000986 */ /* 0x0023e8000c101d1e */
[----:B--2---:R2:W-:Y:S01]  /*1210*/  @P5 STG.E.128 desc[UR30][R30.64], R20 ;  /* 0x000000141e005986 */ /* 0x0045e2000c101d1e */
[----:B------:R-:W-:-:S02]  /*1220*/  PLOP3.LUT P5, PT, P1, PT, PT, 0x80, 0x0 ;  /* 0x000000000000781c */ /* 0x000fc40000faf070 */
[----:B------:R-:W-:Y:S02]  /*1230*/  PLOP3.LUT P1, PT, PT, PT, PT, 0x8, 0x0 ;  /* 0x000000000000781c */ /* 0x000fe40003f2e170 */
[----:B-1----:R-:W-:Y:S02]  /*1240*/  LEA R16, P6, R58, UR24, 0x1 ;  /* 0x000000183a107c11 */ /* 0x002fe4000f8c08ff */
[----:B------:R-:W-:Y:S02]  /*1250*/  LEA R18, P0, R56, UR24, 0x1 ;  /* 0x0000001838127c11 */ /* 0x000fe4000f8008ff */
[----:B------:R-:W-:Y:S02]  /*1260*/  LEA.HI.X R17, R58, UR25, R57, 0x1, P6 ;  /* 0x000000193a117c11 */ /* 0x000fe4000b0f0c39 */
[----:B------:R-:W-:Y:S01]  /*1270*/  PLOP3.LUT P6, PT, PT, PT, UP0, 0x80, 0x0 ;  /* 0x000000000000781c */ /* 0x000fe20003fcf008 */
[----:B------:R-:W-:Y:S01]  /*1280*/  UPLOP3.LUT UP0, UPT, UPT, UPT, UPT, 0x40, 0x0 ;  /* 0x000000000000789c */ /* 0x000fe20003f0e870 */
[----:B------:R-:W-:-:S02]  /*1290*/  LEA.HI.X R19, R56, UR25, R55, 0x1, P0 ;  /* 0x0000001938137c11 */ /* 0x000fc400080f0c37 */
[----:B------:R-:W-:Y:S02]  /*12a0*/  PLOP3.LUT P0, PT, P2, PT, PT, 0x80, 0x0 ;  /* 0x000000000000781c */ /* 0x000fe4000170f070 */
[----:B------:R-:W-:Y:S01]  /*12b0*/  PLOP3.LUT P2, PT, PT, PT, PT, 0x8, 0x0 ;  /* 0x000000000000781c */ /* 0x000fe20003f4e170 */
[----:B------:R-:W-:Y:S01]  /*12c0*/  @!PT LDS RZ, [RZ] ;  /* 0x00000000fffff984 */ /* 0x000fe20000000800 */
[----:B------:R-:W-:Y:S01]  /*12d0*/  @!PT LDS RZ, [RZ] ;  /* 0x00000000fffff984 */ /* 0x000fe20000000800 */
[----:B------:R-:W-:Y:S01]  /*12e0*/  @!PT LDS RZ, [RZ] ;  /* 0x00000000fffff984 */ /* 0x000fe20000000800 */
[----:B------:R2:W-:Y:S04]  /*12f0*/  LDGSTS.E.BYPASS.128 [R25], desc[UR30][R18.64], !PT ;  /* 0x0000000012197fae */ /* 0x0005e8000f901c5e */
[----:B------:R2:W-:Y:S04]  /*1300*/  LDGSTS.E.BYPASS.128 [R25+0x1000], desc[UR30][R16.64], !PT ;  /* 0x0100000010197fae */ /* 0x0005e8000f901c5e */
[----:B------:R-:W0:Y:S01]  /*1310*/  LDGDEPBAR ;  /* 0x00000000000079af */ /* 0x000e220000000000 */
[----:B------:R-:W-:Y:S05]  /*1320*/  @P6 BRA `(.L_x_0) ;  /* 0xfffffff8004c6947 */ /* 0x000fea000383ffff */
[----:B------:R-:W-:-:S04]  /*1330*/  DEPBAR.LE SB0, 0x0 ;  /* 0x000080000000791a */ /* 0x000fc80000000000 */
[----:B------:R-:W-:Y:S01]  /*1340*/  ULDC.64 UR10, c[0x0][0x240] ;  /* 0x00009000000a7ab9 */ /* 0x000fe20000000a00 */
[----:B--2---:R-:W-:Y:S01]  /*1350*/  CS2R R20, SRZ ;  /* 0x0000000000147805 */ /* 0x004fe2000001ff00 */
[----:B------:R-:W-:-:S06]  /*1360*/  UIMAD.WIDE UR10, UR6, 0x4, UR10 ;  /* 0x00000004060a78a5 */ /* 0x000fcc000f8e020a */
[----:B------:R-:W-:-:S04]  /*1370*/  LEA R16, P0, R52, UR10, 0x2 ;  /* 0x0000000a34107c11 */ /* 0x000fc8000f8010ff */
[----:B------:R-:W-:Y:S01]  /*1380*/  LEA.HI.X R17, R52, UR11, R51, 0x2, P0 ;  /* 0x0000000b34117c11 */ /* 0x000fe200080f1433 */
[----:B------:R-:W-:Y:S01]  /*1390*/  BAR.SYNC.DEFER_BLOCKING 0x0 ;  /* 0x0000000000007b1d */ /* 0x000fe20000010000 */
[----:B------:R-:W-:-:S04]  /*13a0*/  LEA R18, P0, R54, UR10, 0x2 ;  /* 0x0000000a36127c11 */ /* 0x000fc8000f8010ff */
[----:B------:R-:W-:Y:S01]  /*13b0*/  LEA.HI.X R19, R54, UR11, R53, 0x2, P0 ;  /* 0x0000000b36137c11 */ /* 0x000fe200080f1435 */
[----:B------:R-:W-:Y:S02]  /*13c0*/  USHF.R.S32.HI UR25, URZ, 0x1f, UR7 ;  /* 0x0000001f3f197899 */ /* 0x000fe40008011407 */
[----:B------:R-:W-:Y:S02]  /*13d0*/  USHF.L.U32 UR24, UR7, 0x1, URZ ;  /* 0x0000000107187899 */ /* 0x000fe4000800063f */
[----:B------:R-:W-:Y:S01]  /*13e0*/  USHF.L.U64.HI UR25, UR7, 0x1, UR25 ;  /* 0x0000000107197899 */ /* 0x000fe20008010219 */
[----:B------:R-:W-:Y:S02]  /*13f0*/  ULDC.64 UR10, c[0x0][0x210] ;  /* 0x00008400000a7ab9 */ /* 0x000fe40000000a00 */
[----:B------:R-:W-:-:S04]  /*1400*/  UIADD3 UR6, UP0, UR24, UR10, URZ ;  /* 0x0000000a18067290 */ /* 0x000fc8000ff1e03f */
[----:B------:R-:W-:-:S03]  /*1410*/  UIADD3.X UR7, UR25, UR11, URZ, UP0, !UPT ;  /* 0x0000000b19077290 */ /* 0x000fc600087fe43f */
[----:B------:R-:W-:Y:S02]  /*1420*/  ULDC.64 UR10, c[0x0][0x228] ;  /* 0x00008a00000a7ab9 */ /* 0x000fe40000000a00 */
[----:B------:R-:W-:Y:S01]  /*1430*/  UIADD3 UR24, UP0, UR24, UR10, URZ ;  /* 0x0000000a18187290 */ /* 0x000fe2000ff1e03f */
[----:B------:R1:W2:Y:S04]  /*1440*/  @P4 LDG.E R20, desc[UR30][R16.64] ;  /* 0x0000001e10144981 */ /* 0x0002a8000c1e1900 */
[----:B------:R3:W4:Y:S01]  /*1450*/  @P3 LDG.E R21, desc[UR30][R18.64] ;  /* 0x0000001e12153981 */ /* 0x000722000c1e1900 */
[----:B------:R-:W-:Y:S01]  /*1460*/  ISETP.NE.U32.AND P0, PT, R50, RZ, PT ;  /* 0x000000ff3200720c */ /* 0x000fe20003f05070 */
[----:B------:R-:W-:Y:S01]  /*1470*/  UIADD3.X UR25, UR25, UR11, URZ, UP0, !UPT ;  /* 0x0000000b19197290 */ /* 0x000fe200087fe43f */
[----:B------:R-:W-:Y:S01]  /*1480*/  ISETP.NE.U32.AND P1, PT, R49, RZ, PT ;  /* 0x000000ff3100720c */ /* 0x000fe20003f25070 */
[----:B------:R-:W-:Y:S01]  /*1490*/  UPLOP3.LUT UP0, UPT, UPT, UPT, UPT, 0x80, 0x0 ;  /* 0x000000000000789c */ /* 0x000fe20003f0f070 */
[C---:B-1----:R-:W-:Y:S01]  /*14a0*/  IMAD.SHL.U32 R16, R3.reuse, 0x2, RZ ;  /* 0x0000000203107824 */ /* 0x042fe200078e00ff */
[----:B------:R-:W-:Y:S01]  /*14b0*/  SHF.L.U64.HI R17, R3, 0x1, R0 ;  /* 0x0000000103117819 */ /* 0x000fe20000010200 */
[----:B------:R-:W-:Y:S01]  /*14c0*/  UMOV UR26, 0x2 ;  /* 0x00000002001a7882 */ /* 0x000fe20000000000 */
[----:B------:R-:W-:Y:S01]  /*14d0*/  UMOV UR27, 0xffffffff ;  /* 0xffffffff001b7882 */ /* 0x000fe20000000000 */
[C---:B---3--:R-:W-:Y:S01]  /*14e0*/  IMAD.SHL.U32 R18, R5.reuse, 0x2, RZ ;  /* 0x0000000205127824 */ /* 0x048fe200078e00ff */
[----:B------:R-:W-:Y:S01]  /*14f0*/  IADD3 R16, P5, R16, UR6, RZ ;  /* 0x0000000610107c10 */ /* 0x000fe2000ffbe0ff */
[----:B------:R-:W-:Y:S01]  /*1500*/  UMOV UR28, 0xc0 ;  /* 0x000000c0001c7882 */ /* 0x000fe20000000000 */
[----:B------:R-:W-:Y:S01]  /*1510*/  SHF.L.U64.HI R19, R5, 0x1, R2 ;  /* 0x0000000105137819 */ /* 0x000fe20000010202 */
[----:B------:R-:W-:Y:S01]  /*1520*/  UMOV UR4, URZ ;  /* 0x0000003f00047c82 */ /* 0x000fe20008000000 */
[----:B------:R-:W-:-:S02]  /*1530*/  IADD3 R18, P6, R18, UR6, RZ ;  /* 0x0000000612127c10 */ /* 0x000fc4000ffde0ff */
[----:B------:R-:W-:Y:S02]  /*1540*/  IADD3.X R17, R17, UR7, RZ, P5, !PT ;  /* 0x0000000711117c10 */ /* 0x000fe4000affe4ff */
[----:B------:R-:W-:-:S03]  /*1550*/  IADD3.X R19, R19, UR7, RZ, P6, !PT ;  /* 0x0000000713137c10 */ /* 0x000fc6000b7fe4ff */
[----:B------:R-:W-:Y:S01]  /*1560*/  @!PT LDS RZ, [RZ] ;  /* 0x00000000fffff984 */ /* 0x000fe20000000800 */
[----:B------:R-:W-:Y:S01]  /*1570*/  @!PT LDS RZ, [RZ] ;  /* 0x00000000fffff984 */ /* 0x000fe20000000800 */
[----:B------:R-:W-:Y:S01]  /*1580*/  @!PT LDS RZ, [RZ] ;  /* 0x00000000fffff984 */ /* 0x000fe20000000800 */
[----:B------:R1:W-:Y:S04]  /*1590*/  LDGSTS.E.BYPASS.128 [R67], desc[UR30][R16.64], P0 ;  /* 0x0000000010437fae */ /* 0x0003e80008101c5e */
[----:B------:R1:W-:Y:S04]  /*15a0*/  LDGSTS.E.BYPASS.128 [R67+0x1000], desc[UR30][R18.64], P1 ;  /* 0x0100000012437fae */ /* 0x0003e80008901c5e */
[----:B------:R-:W0:Y:S01]  /*15b0*/  LDGDEPBAR ;  /* 0x00000000000079af */ /* 0x000e220000000000 */
[----:B------:R-:W-:Y:S06]  /*15c0*/  BAR.SYNC.DEFER_BLOCKING 0x0 ;  /* 0x0000000000007b1d */ /* 0x000fec0000010000 */
[----:B------:R-:W-:Y:S01]  /*15d0*/  @!PT LDS RZ, [RZ] ;  /* 0x00000000fffff984 */ /* 0x000fe20000000800 */
[----:B------:R-:W-:Y:S01]  /*15e0*/  @!PT LDS RZ, [RZ] ;  /* 0x00000000fffff984 */ /* 0x000fe20000000800 */
[----:B------:R-:W-:Y:S01]  /*15f0*/  @!PT LDS RZ, [RZ] ;  /* 0x00000000fffff984 */ /* 0x000fe20000000800 */
[----:B------:R1:W-:Y:S01]  /*1600*/  LDGSTS.E.BYPASS.128 [R67+0x2000], desc[UR30][R16.64+0x80], P0 ;  /* 0x0200008010437fae */ /* 0x0003e20008101c5e */
[----:B------:R-:W-:-:S03]  /*1610*/  PLOP3.LUT P0, PT, P4, PT, PT, 0x80, 0x0 ;  /* 0x000000000000781c */ /* 0x000fc6000270f070 */
[----:B------:R1:W-:Y:S01]  /*1620*/  LDGSTS.E.BYPASS.128 [R67+0x3000], desc[UR30][R18.64+0x80], P1 ;  /* 0x0300008012437fae */ /* 0x0003e20008901c5e */
[----:B------:R-:W-:-:S03]  /*1630*/  PLOP3.LUT P1, PT, P3, PT, PT, 0x80, 0x0 ;  /* 0x000000000000781c */ /* 0x000fc60001f2f070 */
[----:B------:R-:W0:Y:S01]  /*1640*/  LDGDEPBAR ;  /* 0x00000000000079af */ /* 0x000e220000000000 */
[----:B------:R-:W-:Y:S06]  /*1650*/  BAR.SYNC.DEFER_BLOCKING 0x0 ;  /* 0x0000000000007b1d */ /* 0x000fec0000010000 */
[----:B------:R-:W-:Y:S01]  /*1660*/  @!PT LDS RZ, [RZ] ;  /* 0x00000000fffff984 */ /* 0x000fe20000000800 */
[----:B------:R-:W-:Y:S01]  /*1670*/  @!PT LDS RZ, [RZ] ;  /* 0x00000000fffff984 */ /* 0x000fe20000000800 */
[----:B------:R-:W-:Y:S01]  /*1680*/  @!PT LDS RZ, [RZ] ;  /* 0x00000000fffff984 */ /* 0x000fe20000000800 */
[----:B------:R1:W-:Y:S04]  /*1690*/  LDGSTS.E.BYPASS.128 [R67+0x4000], desc[UR30][R16.64+0x100], !PT ;  /* 0x0400010010437fae */ /* 0x0003e8000f901c5e */
[----:B------:R1:W-:Y:S04]  /*16a0*/  LDGSTS.E.BYPASS.128 [R67+0x5000], desc[UR30][R18.64+0x100], !PT ;  /* 0x0500010012437fae */ /* 0x0003e8000f901c5e */
[----:B------:R-:W0:Y:S01]  /*16b0*/  LDGDEPBAR ;  /* 0x00000000000079af */ /* 0x000e220000000000 */
[----:B--2---:R-:W-:Y:S01]  /*16c0*/  FMUL R20, R20, 1.4426950216293334961 ;  /* 0x3fb8aa3b14147820 */ /* 0x004fe20000400000 */
[----:B----4-:R-:W-:-:S04]  /*16d0*/  FMUL R21, R21, 1.4426950216293334961 ;  /* 0x3fb8aa3b15157820 */ /* 0x010fc80000400000 */
[----:B------:R-:W-:Y:S02]  /*16e0*/  FSETP.GEU.AND P2, PT, R20, -126, PT ;  /* 0xc2fc00001400780b */ /* 0x000fe40003f4e000 */
[----:B------:R-:W-:-:S11]  /*16f0*/  FSETP.GEU.AND P5, PT, R21, -126, PT ;  /* 0xc2fc00001500780b */ /* 0x000fd60003fae000 */
[----:B------:R-:W-:Y:S02]  /*1700*/  @!P2 FMUL R20, R20, 0.5 ;  /* 0x3f0000001414a820 */ /* 0x000fe40000400000 */
[----:B------:R-:W-:Y:S02]  /*1710*/  @!P5 FMUL R21, R21, 0.5 ;  /* 0x3f0000001515d820 */ /* 0x000fe40000400000 */
[----:B------:R-:W2:Y:S08]  /*1720*/  MUFU.EX2 R50, R20 ;  /* 0x0000001400327308 */ /* 0x000eb00000000800 */
[----:B------:R-:W3:Y:S01]  /*1730*/  MUFU.EX2 R49, R21 ;  /* 0x0000001500317308 */ /* 0x000ee20000000800 */
[----:B--2---:R-:W-:Y:S01]  /*1740*/  @!P2 FMUL R50, R50, R50 ;  /* 0x000000323232a220 */ /* 0x004fe20000400000 */
[----:B-1-3--:R-:W-:-:S07]  /*1750*/  @!P5 FMUL R49, R49, R49 ;  /* 0x000000313131d220 */ /* 0x00afce0000400000 */
.L_x_1:
        /* <DEDUP_REMOVED lines=20> */
[----:B------:R-:W1:Y:S04]  /*18a0*/  LDS.128 R16, [R24] ;  /* 0x0000000018107984 */ /* 0x000e680000000c00 */
[----:B------:R-:W2:Y:S01]  /*18b0*/  LDS.128 R20, [R24+0x1000] ;  /* 0x0010000018147984 */ /* 0x000ea20000000c00 */
[-C--:B-1----:R-:W-:Y:S02]  /*18c0*/  HMUL2.BF16_V2 R25, R17, R48.reuse.H0_H0 ;  /* 0x2000003011197232 */ /* 0x082fe40000200000 */
[-C--:B------:R-:W-:Y:S02]  /*18d0*/  HMUL2.BF16_V2 R16, R16, R48.reuse.H0_H0 ;  /* 0x2000003010107232 */ /* 0x080fe40000200000 */
[-C--:B------:R-:W-:Y:S01]  /*18e0*/  HMUL2.BF16_V2 R28, R18, R48.reuse.H0_H0 ;  /* 0x20000030121c7232 */ /* 0x080fe20000200000 */
[C---:B------:R-:W-:Y:S01]  /*18f0*/  PRMT R18, R25.reuse, 0x7610, R18 ;  /* 0x0000761019127816 */ /* 0x040fe20000000012 */
[----:B------:R-:W-:Y:S01]  /*1900*/  HMUL2.BF16_V2 R30, R19, R48.H0_H0 ;  /* 0x20000030131e7232 */ /* 0x000fe20000200000 */
[----:B------:R-:W-:Y:S01]  /*1910*/  PRMT R19, R25, 0x7632, R19 ;  /* 0x0000763219137816 */ /* 0x000fe20000000013 */
[-C--:B--2---:R-:W-:Y:S01]  /*1920*/  HMUL2.BF16_V2 R20, R20, R47.reuse.H0_H0 ;  /* 0x2000002f14147232 */ /* 0x084fe20000200000 */
[----:B------:R-:W-:Y:S01]  /*1930*/  PRMT R17, R16, 0x7632, R17 ;  /* 0x0000763210117816 */ /* 0x000fe20000000011 */
[----:B------:R-:W-:Y:S01]  /*1940*/  IMAD.U32 R35, R18, 0x10000, RZ ;  /* 0x0001000012237824 */ /* 0x000fe200078e00ff */
[----:B------:R-:W-:Y:S01]  /*1950*/  PRMT R29, R28, 0x7632, R29 ;  /* 0x000076321c1d7816 */ /* 0x000fe2000000001d */
[----:B------:R-:W-:Y:S01]  /*1960*/  IMAD.U32 R33, R19, 0x10000, RZ ;  /* 0x0001000013217824 */ /* 0x000fe200078e00ff */
[----:B------:R-:W-:Y:S01]  /*1970*/  PRMT R31, R30, 0x7632, R31 ;  /* 0x000076321e1f7816 */ /* 0x000fe2000000001f */
[----:B------:R-:W-:-:S02]  /*1980*/  HMUL2.BF16_V2 R27, R21, R47.H0_H0 ;  /* 0x2000002f151b7232 */ /* 0x000fc40000200000 */
[----:B------:R-:W-:Y:S02]  /*1990*/  IMAD.U32 R37, R17, 0x10000, RZ ;  /* 0x0001000011257824 */ /* 0x000fe400078e00ff */
[-C--:B------:R-:W-:Y:S02]  /*19a0*/  HMUL2.BF16_V2 R26, R22, R47.reuse.H0_H0 ;  /* 0x2000002f161a7232 */ /* 0x080fe40000200000 */
[----:B------:R-:W-:Y:S02]  /*19b0*/  IMAD.U32 R19, R28, 0x10000, RZ ;  /* 0x000100001c137824 */ /* 0x000fe400078e00ff */
[----:B------:R-:W-:Y:S02]  /*19c0*/  HMUL2.BF16_V2 R21, R23, R47.H0_H0 ;  /* 0x2000002f17157232 */ /* 0x000fe40000200000 */
[----:B------:R-:W-:Y:S02]  /*19d0*/  IMAD.U32 R29, R29, 0x10000, RZ ;  /* 0x000100001d1d7824 */ /* 0x000fe400078e00ff */
[----:B------:R-:W-:Y:S01]  /*19e0*/  FMUL R35, R50, R35 ;  /* 0x0000002332237220 */ /* 0x000fe20000400000 */
[----:B------:R-:W-:-:S02]  /*19f0*/  IMAD.U32 R17, R30, 0x10000, RZ ;  /* 0x000100001e117824 */ /* 0x000fc400078e00ff */
[C---:B------:R-:W-:Y:S01]  /*1a00*/  FMUL R18, R50.reuse, R33 ;  /* 0x0000002132127220 */ /* 0x040fe20000400000 */
[----:B------:R-:W-:Y:S02]  /*1a10*/  IMAD.U32 R31, R31, 0x10000, RZ ;  /* 0x000100001f1f7824 */ /* 0x000fe400078e00ff */
[C---:B------:R-:W-:Y:S01]  /*1a20*/  FMUL R19, R50.reuse, R19 ;  /* 0x0000001332137220 */ /* 0x040fe20000400000 */
[----:B------:R-:W-:Y:S01]  /*1a30*/  FMUL R28, R50, R29 ;  /* 0x0000001d321c7220 */ /* 0x000fe20000400000 */
[----:B------:R-:W-:Y:S01]  /*1a40*/  PRMT R23, R20, 0x7610, R23 ;  /* 0x0000761014177816 */ /* 0x000fe20000000017 */
[----:B------:R-:W-:Y:S01]  /*1a50*/  FMUL R29, R50, R17 ;  /* 0x00000011321d7220 */ /* 0x000fe20000400000 */
[----:B------:R-:W-:Y:S01]  /*1a60*/  PRMT R24, R20, 0x7632, R24 ;  /* 0x0000763214187816 */ /* 0x000fe20000000018 */
[----:B------:R-:W-:Y:S01]  /*1a70*/  FMUL R30, R50, R31 ;  /* 0x0000001f321e7220 */ /* 0x000fe20000400000 */
[----:B------:R-:W-:Y:S01]  /*1a80*/  PRMT R22, R27, 0x7632, R22 ;  /* 0x000076321b167816 */ /* 0x000fe20000000016 */
[----:B------:R-:W-:Y:S01]  /*1a90*/  IMAD.U32 R34, R23, 0x10000, RZ ;  /* 0x0001000017227824 */ /* 0x000fe200078e00ff */
[----:B------:R-:W-:Y:S01]  /*1aa0*/  PRMT R20, R26, 0x7632, R20 ;  /* 0x000076321a147816 */ /* 0x000fe20000000014 */
[----:B------:R-:W-:Y:S01]  /*1ab0*/  IMAD.U32 R32, R24, 0x10000, RZ ;  /* 0x0001000018207824 */ /* 0x000fe200078e00ff */
[C---:B------:R-:W-:Y:S01]  /*1ac0*/  PRMT R25, R21.reuse, 0x7610, R25 ;  /* 0x0000761015197816 */ /* 0x040fe20000000019 */
[----:B------:R-:W-:Y:S01]  /*1ad0*/  IMAD.U32 R39, R16, 0x10000, RZ ;  /* 0x0001000010277824 */ /* 0x000fe200078e00ff */
[----:B------:R-:W-:Y:S01]  /*1ae0*/  PRMT R21, R21, 0x7632, R21 ;  /* 0x0000763215157816 */ /* 0x000fe20000000015 */
[----:B------:R-:W-:Y:S01]  /*1af0*/  IMAD.U32 R24, R20, 0x10000, RZ ;  /* 0x0001000014187824 */ /* 0x000fe200078e00ff */
[----:B------:R-:W-:Y:S01]  /*1b00*/  F2FP.BF16.F32.PACK_AB R17, R18, R35 ;  /* 0x000000231211723e */ /* 0x000fe200000010ff */
[----:B------:R-:W-:Y:S01]  /*1b10*/  IMAD.U32 R26, R26, 0x10000, RZ ;  /* 0x000100001a1a7824 */ /* 0x000fe200078e00ff */
[----:B------:R-:W-:Y:S01]  /*1b20*/  F2FP.BF16.F32.PACK_AB R18, R28, R19 ;  /* 0x000000131c12723e */ /* 0x000fe200000010ff */
[----:B------:R-:W-:Y:S01]  /*1b30*/  IMAD.U32 R28, R22, 0x10000, RZ ;  /* 0x00010000161c7824 */ /* 0x000fe200078e00ff */
[----:B------:R-:W-:Y:S01]  /*1b40*/  F2FP.BF16.F32.PACK_AB R19, R30, R29 ;  /* 0x0000001d1e13723e */ /* 0x000fe200000010ff */
[----:B------:R-:W-:-:S02]  /*1b50*/  IMAD.U32 R30, R27, 0x10000, RZ ;  /* 0x000100001b1e7824 */ /* 0x000fc400078e00ff */
[----:B------:R-:W-:Y:S01]  /*1b60*/  FMUL R34, R49, R34 ;  /* 0x0000002231227220 */ /* 0x000fe20000400000 */
[----:B------:R-:W-:Y:S02]  /*1b70*/  IMAD.U32 R22, R25, 0x10000, RZ ;  /* 0x0001000019167824 */ /* 0x000fe400078e00ff */
[C---:B------:R-:W-:Y:S01]  /*1b80*/  FMUL R16, R50.reuse, R39 ;  /* 0x0000002732107220 */ /* 0x040fe20000400000 */
[----:B------:R-:W-:Y:S02]  /*1b90*/  IMAD.U32 R20, R21, 0x10000, RZ ;  /* 0x0001000015147824 */ /* 0x000fe400078e00ff */
[C---:B------:R-:W-:Y:S01]  /*1ba0*/  FMUL R21, R49.reuse, R32 ;  /* 0x0000002031157220 */ /* 0x040fe20000400000 */
[----:B------:R-:W-:Y:S01]  /*1bb0*/  FMUL R37, R50, R37 ;  /* 0x0000002532257220 */ /* 0x000fe20000400000 */
[C---:B------:R-:W-:Y:S01]  /*1bc0*/  FMUL R30, R49.reuse, R30 ;  /* 0x0000001e311e7220 */ /* 0x040fe20000400000 */
[C---:B------:R-:W-:Y:S01]  /*1bd0*/  FMUL R23, R49.reuse, R28 ;  /* 0x0000001c31177220 */ /* 0x040fe20000400000 */
[C---:B------:R-:W-:Y:S01]  /*1be0*/  FMUL R25, R49.reuse, R24 ;  /* 0x0000001831197220 */ /* 0x040fe20000400000 */
[C---:B------:R-:W-:Y:S01]  /*1bf0*/  FMUL R26, R49.reuse, R26 ;  /* 0x0000001a311a7220 */ /* 0x040fe20000400000 */
[C---:B------:R-:W-:Y:S01]  /*1c00*/  FMUL R24, R49.reuse, R22 ;  /* 0x0000001631187220 */ /* 0x040fe20000400000 */
[----:B------:R-:W-:Y:S01]  /*1c10*/  FMUL R27, R49, R20 ;  /* 0x00000014311b7220 */ /* 0x000fe20000400000 */
[----:B------:R-:W-:-:S02]  /*1c20*/  F2FP.BF16.F32.PACK_AB R20, R21, R34 ;  /* 0x000000221514723e */ /* 0x000fc400000010ff */
[----:B------:R-:W-:Y:S02]  /*1c30*/  F2FP.BF16.F32.PACK_AB R16, R37, R16 ;  /* 0x000000102510723e */ /* 0x000fe400000010ff */
[----:B------:R-:W-:Y:S02]  /*1c40*/  F2FP.BF16.F32.PACK_AB R21, R23, R30 ;  /* 0x0000001e1715723e */ /* 0x000fe400000010ff */
[----:B------:R-:W-:Y:S01]  /*1c50*/  F2FP.BF16.F32.PACK_AB R22, R25, R26 ;  /* 0x0000001a1916723e */ /* 0x000fe200000010ff */
[----:B------:R-:W-:Y:S01]  /*1c60*/  STS.128 [R42+0x6000], R16 ;  /* 0x006000102a007388 */ /* 0x000fe20000000c00 */
[----:B------:R-:W-:-:S05]  /*1c70*/  F2FP.BF16.F32.PACK_AB R23, R27, R24 ;  /* 0x000000181b17723e */ /* 0x000fca00000010ff */
        /* <DEDUP_REMOVED lines=36> */
[C---:B------:R-:W-:Y:S02]  /*1ec0*/  LEA R30, P2, R12.reuse, UR24, 0x1 ;  /* 0x000000180c1e7c11 */ /* 0x040fe4000f8408ff */
[C---:B------:R-:W-:Y:S02]  /*1ed0*/  LEA R28, P5, R11.reuse, UR24, 0x1 ;  /* 0x000000180b1c7c11 */ /* 0x040fe4000f8a08ff */
[----:B------:R-:W-:Y:S01]  /*1ee0*/  LEA.HI.X R31, R12, UR25, R7, 0x1, P2 ;  /* 0x000000190c1f7c11 */ /* 0x000fe200090f0c07 */
[----:B------:R-:W-:Y:S01]  /*1ef0*/  IMAD.MOV.U32 R12, RZ, RZ, R4 ;  /* 0x000000ffff0c7224 */ /* 0x000fe200078e0004 */
[----:B------:R-:W-:Y:S01]  /*1f00*/  LEA.HI.X R29, R11, UR25, R8, 0x1, P5 ;  /* 0x000000190b1d7c11 */ /* 0x000fe2000a8f0c08 */
[----:B------:R-:W-:Y:S01]  /*1f10*/  IMAD.MOV.U32 R4, RZ, RZ, R14 ;  /* 0x000000ffff047224 */ /* 0x000fe200078e000e */
[----:B------:R-:W-:Y:S01]  /*1f20*/  LOP3.LUT R14, R3, UR28, RZ, 0xfc, !PT ;  /* 0x0000001c030e7c12 */ /* 0x000fe2000f8efcff */
[----:B------:R-:W-:Y:S01]  /*1f30*/  IMAD.MOV.U32 R7, RZ, RZ, R9 ;  /* 0x000000ffff077224 */ /* 0x000fe200078e0009 */
[----:B------:R-:W-:Y:S01]  /*1f40*/  LEA R11, R46, UR10, 0x1 ;  /* 0x0000000a2e0b7c11 */ /* 0x000fe2000f8e08ff */
[----:B------:R-:W-:Y:S01]  /*1f50*/  IMAD.MOV.U32 R9, RZ, RZ, R13 ;  /* 0x000000ffff097224 */ /* 0x000fe200078e000d */
[----:B------:R-:W-:Y:S01]  /*1f60*/  LOP3.LUT R13, R0, UR4, RZ, 0xfc, !PT ;  /* 0x00000004000d7c12 */ /* 0x000fe2000f8efcff */
[----:B------:R-:W-:-:S02]  /*1f70*/  IMAD.MOV.U32 R8, RZ, RZ, R6 ;  /* 0x000000ffff087224 */ /* 0x000fc400078e0006 */
[----:B------:R-:W-:Y:S01]  /*1f80*/  IMAD.MOV.U32 R6, RZ, RZ, R40 ;  /* 0x000000ffff067224 */ /* 0x000fe200078e0028 */
[----:B------:R-:W-:Y:S01]  /*1f90*/  LOP3.LUT R40, R5, UR28, RZ, 0xfc, !PT ;  /* 0x0000001c05287c12 */ /* 0x000fe2000f8efcff */
[----:B------:R1:W-:Y:S01]  /*1fa0*/  STSM.16.M88.4 [R45], R24 ;  /* 0x000000182d007844 */ /* 0x0003e20000000200 */
[----:B------:R-:W-:-:S03]  /*1fb0*/  UMOV UR28, 0x100 ;  /* 0x00000100001c7882 */ /* 0x000fc60000000000 */
[----:B------:R2:W-:Y:S01]  /*1fc0*/  STSM.16.M88.4 [R45+0x20], R32 ;  /* 0x000020202d007844 */ /* 0x0005e20000000200 */
[----:B------:R-:W-:Y:S01]  /*1fd0*/  BAR.SYNC.DEFER_BLOCKING 0x0 ;  /* 0x0000000000007b1d */ /* 0x000fe20000010000 */
[----:B-1----:R-:W-:Y:S02]  /*1fe0*/  LEA R26, P2, R14, UR6, 0x1 ;  /* 0x000000060e1a7c11 */ /* 0x002fe4000f8408ff */
[----:B------:R-:W-:Y:S02]  /*1ff0*/  LEA R24, P5, R40, UR6, 0x1 ;  /* 0x0000000628187c11 */ /* 0x000fe4000f8a08ff */
[----:B------:R-:W-:Y:S01]  /*2000*/  LEA.HI.X R27, R14, UR7, R13, 0x1, P2 ;  /* 0x000000070e1b7c11 */ /* 0x000fe200090f0c0d */
[----:B--2---:R-:W-:Y:S01]  /*2010*/  IMAD.MOV.U32 R32, RZ, RZ, R10 ;  /* 0x000000ffff207224 */ /* 0x004fe200078e000a */
[----:B------:R-:W-:Y:S01]  /*2020*/  PLOP3.LUT P2, PT, PT, PT, UP0, 0x80, 0x0 ;  /* 0x000000000000781c */ /* 0x000fe20003f4f008 */
[----:B------:R-:W-:Y:S01]  /*2030*/  IMAD.MOV.U32 R10, RZ, RZ, R15 ;  /* 0x000000ffff0a7224 */ /* 0x000fe200078e000f */
[----:B------:R-:W-:Y:S01]  /*2040*/  LOP3.LUT R15, R2, UR4, RZ, 0xfc, !PT ;  /* 0x00000004020f7c12 */ /* 0x000fe2000f8efcff */
[----:B------:R-:W-:-:S03]  /*2050*/  UPLOP3.LUT UP0, UPT, UPT, UPT, UPT, 0x40, 0x0 ;  /* 0x000000000000789c */ /* 0x000fc60003f0e870 */
[----:B------:R-:W-:Y:S01]  /*2060*/  LEA.HI.X R25, R40, UR7, R15, 0x1, P5 ;  /* 0x0000000728197c11 */ /* 0x000fe2000a8f0c0f */
[----:B------:R-:W1:Y:S04]  /*2070*/  LDS.128 R16, [R44] ;  /* 0x000000002c107984 */ /* 0x000e680000000c00 */
[----:B------:R-:W2:Y:S04]  /*2080*/  LDS.128 R20, [R43+0x1000] ;  /* 0x001000002b147984 */ /* 0x000ea80000000c00 */
[----:B-1----:R1:W-:Y:S01]  /*2090*/  @P0 STG.E.128 desc[UR30][R30.64], R16 ;  /* 0x000000101e000986 */ /* 0x0023e2000c101d1e */
[----:B------:R-:W-:-:S02]  /*20a0*/  PLOP3.LUT P0, PT, P4, PT, PT, 0x80, 0x0 ;  /* 0x000000000000781c */ /* 0x000fc4000270f070 */
[----:B------:R-:W-:Y:S01]  /*20b0*/  PLOP3.LUT P4, PT, PT, PT, PT, 0x8, 0x0 ;  /* 0x000000000000781c */ /* 0x000fe20003f8e170 */
[----:B--2---:R1:W-:Y:S01]  /*20c0*/  @P1 STG.E.128 desc[UR30][R28.64], R20 ;  /* 0x000000141c001986 */ /* 0x0043e2000c101d1e */
[----:B------:R-:W-:Y:S02]  /*20d0*/  PLOP3.LUT P1, PT, P3, PT, PT, 0x80, 0x0 ;  /* 0x000000000000781c */ /* 0x000fe40001f2f070 */
[----:B------:R-:W-:Y:S01]  /*20e0*/  PLOP3.LUT P3, PT, PT, PT, PT, 0x8, 0x0 ;  /* 0x000000000000781c */ /* 0x000fe20003f6e170 */
[----:B------:R-:W-:Y:S01]  /*20f0*/  @!PT LDS RZ, [RZ] ;  /* 0x00000000fffff984 */ /* 0x000fe20000000800 */
[----:B------:R-:W-:Y:S01]  /*2100*/  @!PT LDS RZ, [RZ] ;  /* 0x00000000fffff984 */ /* 0x000fe20000000800 */
[----:B------:R-:W-:Y:S01]  /*2110*/  @!PT LDS RZ, [RZ] ;  /* 0x00000000fffff984 */ /* 0x000fe20000000800 */
[----:B------:R-:W-:Y:S04]  /*2120*/  LDGSTS.E.BYPASS.128 [R11], desc[UR30][R26.64], !PT ;  /* 0x000000001a0b7fae */ /* 0x000fe8000f901c5e */
[----:B------:R2:W-:Y:S04]  /*2130*/  LDGSTS.E.BYPASS.128 [R11+0x1000], desc[UR30][R24.64], !PT ;  /* 0x01000000180b7fae */ /* 0x0005e8000f901c5e */
[----:B------:R-:W0:Y:S01]  /*2140*/  LDGDEPBAR ;  /* 0x00000000000079af */ /* 0x000e220000000000 */
[----:B--2---:R-:W-:-:S02]  /*2150*/  IMAD.MOV.U32 R11, RZ, RZ, R8 ;  /* 0x000000ffff0b7224 */ /* 0x004fc400078e0008 */
[----:B------:R-:W-:Y:S01]  /*2160*/  IMAD.MOV.U32 R8, RZ, RZ, R32 ;  /* 0x000000ffff087224 */ /* 0x000fe200078e0020 */
[----:B-1----:R-:W-:Y:S06]  /*2170*/  @P2 BRA `(.L_x_1) ;  /* 0xfffffff400782947 */ /* 0x002fec000383ffff */
[----:B------:R-:W-:-:S04]  /*2180*/  DEPBAR.LE SB0, 0x0 ;  /* 0x000080000000791a */ /* 0x000fc80000000000 */
[----:B------:R-:W-:Y:S06]  /*2190*/  BAR.SYNC.DEFER_BLOCKING 0x0 ;  /* 0x0000000000007b1d */ /* 0x000fec0000010000 */
[----:B------:R-:W-:Y:S05]  /*21a0*/  EXIT ;  /* 0x000000000000794d */ /* 0x000fea0003800000 */
.L_x_2:
[----:B------:R-:W-:-:S00]  /*21b0*/  BRA `(.L_x_2) ;  /* 0xfffffffc00fc7947 */ /* 0x000fc0000383ffff */
[----:B------:R-:W-:-:S00]  /*21c0*/  NOP ;  /* 0x0000000000007918 */ /* 0x000fc00000000000 */
        /* <DEDUP_REMOVED lines=11> */
.L_x_3:


//--------------------- .nv.shared.recompute_w_u_fwd_kernel --------------------------
	.section	.nv.shared.recompute_w_u_fwd_kernel,"aw",@nobits
	.sectionflags	@""
	.align	16
	.zero		1024


//--------------------- .nv.shared.reserved.0     --------------------------
	.section	.nv.shared.reserved.0,"aw",@nobits
	.weak		__nv_reservedSMEM_offset_0_alias
	.size		__nv_reservedSMEM_offset_0_alias, 0, 0
	.other		__nv_reservedSMEM_offset_0_alias,@"STO_CUDA_RESERVED_SHARED STV_DEFAULT"
__nv_reservedSMEM_offset_0_alias:
	.zero		0


//--------------------- .nv.constant0.recompute_w_u_fwd_kernel --------------------------
	.section	.nv.constant0.recompute_w_u_fwd_kernel,"a",@progbits
	.sectionflags	@""
	.align	4
.nv.constant0.recompute_w_u_fwd_kernel:
	.zero		600


//--------------------- SYMBOLS --------------------------

	.type		.nv.reservedSmem.offset0,@object
	.size		.nv.reservedSmem.offset0,0x4
